//
// Generated by NVIDIA NVVM Compiler
//
// Compiler Build ID: CL-36424714
// Cuda compilation tools, release 13.0, V13.0.88
// Based on NVVM 20.0.0
//

.version 9.0
.target sm_100
.address_size 64

	// .globl	_Z15transposeKernelPfPKfiii
// _ZZ23macroAndCollisionKernelPfS_PKiS1_PKffiiiE5s_cxs has been demoted
// _ZZ23macroAndCollisionKernelPfS_PKiS1_PKffiiiE5s_cys has been demoted
// _ZZ23macroAndCollisionKernelPfS_PKiS1_PKffiiiE9s_weights has been demoted
// _ZZ11driftKernelPfPKfPKiS3_iiiE5s_cxs has been demoted
// _ZZ11driftKernelPfPKfPKiS3_iiiE5s_cys has been demoted

.visible .entry _Z15transposeKernelPfPKfiii(
	.param .u64 .ptr .align 1 _Z15transposeKernelPfPKfiii_param_0,
	.param .u64 .ptr .align 1 _Z15transposeKernelPfPKfiii_param_1,
	.param .u32 _Z15transposeKernelPfPKfiii_param_2,
	.param .u32 _Z15transposeKernelPfPKfiii_param_3,
	.param .u32 _Z15transposeKernelPfPKfiii_param_4
)
{
	.reg .pred 	%p<14>;
	.reg .b32 	%r<58>;
	.reg .b32 	%f<30>;
	.reg .b64 	%rd<50>;

	ld.param.u64 	%rd4, [_Z15transposeKernelPfPKfiii_param_0];
	ld.param.u64 	%rd5, [_Z15transposeKernelPfPKfiii_param_1];
	ld.param.u32 	%r32, [_Z15transposeKernelPfPKfiii_param_2];
	ld.param.u32 	%r35, [_Z15transposeKernelPfPKfiii_param_3];
	ld.param.u32 	%r34, [_Z15transposeKernelPfPKfiii_param_4];
	cvta.to.global.u64 	%rd1, %rd4;
	cvta.to.global.u64 	%rd2, %rd5;
	mov.u32 	%r36, %ctaid.x;
	mov.u32 	%r37, %ntid.x;
	mov.u32 	%r38, %tid.x;
	mad.lo.s32 	%r1, %r36, %r37, %r38;
	mov.u32 	%r39, %ctaid.y;
	mov.u32 	%r40, %ntid.y;
	mov.u32 	%r41, %tid.y;
	mad.lo.s32 	%r42, %r39, %r40, %r41;
	setp.ge.s32 	%p1, %r1, %r32;
	setp.ge.s32 	%p2, %r42, %r35;
	or.pred  	%p3, %p1, %p2;
	setp.lt.s32 	%p4, %r34, 1;
	or.pred  	%p5, %p3, %p4;
	@%p5 bra 	$L__BB0_13;
	mad.lo.s32 	%r3, %r32, %r42, %r1;
	mul.lo.s32 	%r4, %r3, %r34;
	mul.lo.s32 	%r5, %r35, %r32;
	and.b32  	%r6, %r34, 15;
	setp.lt.u32 	%p6, %r34, 16;
	mov.b32 	%r53, 0;
	@%p6 bra 	$L__BB0_4;
	and.b32  	%r53, %r34, 2147483632;
	neg.s32 	%r51, %r53;
	shl.b32 	%r9, %r5, 4;
	add.s64 	%rd3, %rd2, 32;
	mul.wide.s32 	%rd10, %r5, 4;
	mov.u32 	%r49, %r4;
	mov.u32 	%r50, %r3;
$L__BB0_3:
	.pragma "nounroll";
	mul.wide.s32 	%rd6, %r49, 4;
	add.s64 	%rd7, %rd3, %rd6;
	ld.global.f32 	%f1, [%rd7+-32];
	mul.wide.s32 	%rd8, %r50, 4;
	add.s64 	%rd9, %rd1, %rd8;
	st.global.f32 	[%rd9], %f1;
	ld.global.f32 	%f2, [%rd7+-28];
	add.s64 	%rd11, %rd9, %rd10;
	st.global.f32 	[%rd11], %f2;
	ld.global.f32 	%f3, [%rd7+-24];
	add.s64 	%rd12, %rd11, %rd10;
	st.global.f32 	[%rd12], %f3;
	ld.global.f32 	%f4, [%rd7+-20];
	add.s64 	%rd13, %rd12, %rd10;
	st.global.f32 	[%rd13], %f4;
	ld.global.f32 	%f5, [%rd7+-16];
	add.s64 	%rd14, %rd13, %rd10;
	st.global.f32 	[%rd14], %f5;
	ld.global.f32 	%f6, [%rd7+-12];
	add.s64 	%rd15, %rd14, %rd10;
	st.global.f32 	[%rd15], %f6;
	ld.global.f32 	%f7, [%rd7+-8];
	add.s64 	%rd16, %rd15, %rd10;
	st.global.f32 	[%rd16], %f7;
	ld.global.f32 	%f8, [%rd7+-4];
	add.s64 	%rd17, %rd16, %rd10;
	st.global.f32 	[%rd17], %f8;
	ld.global.f32 	%f9, [%rd7];
	add.s64 	%rd18, %rd17, %rd10;
	st.global.f32 	[%rd18], %f9;
	ld.global.f32 	%f10, [%rd7+4];
	add.s64 	%rd19, %rd18, %rd10;
	st.global.f32 	[%rd19], %f10;
	ld.global.f32 	%f11, [%rd7+8];
	add.s64 	%rd20, %rd19, %rd10;
	st.global.f32 	[%rd20], %f11;
	ld.global.f32 	%f12, [%rd7+12];
	add.s64 	%rd21, %rd20, %rd10;
	st.global.f32 	[%rd21], %f12;
	ld.global.f32 	%f13, [%rd7+16];
	add.s64 	%rd22, %rd21, %rd10;
	st.global.f32 	[%rd22], %f13;
	ld.global.f32 	%f14, [%rd7+20];
	add.s64 	%rd23, %rd22, %rd10;
	st.global.f32 	[%rd23], %f14;
	ld.global.f32 	%f15, [%rd7+24];
	add.s64 	%rd24, %rd23, %rd10;
	st.global.f32 	[%rd24], %f15;
	ld.global.f32 	%f16, [%rd7+28];
	add.s64 	%rd25, %rd24, %rd10;
	st.global.f32 	[%rd25], %f16;
	add.s32 	%r51, %r51, 16;
	add.s32 	%r50, %r50, %r9;
	add.s32 	%r49, %r49, 16;
	setp.ne.s32 	%p7, %r51, 0;
	@%p7 bra 	$L__BB0_3;
$L__BB0_4:
	setp.eq.s32 	%p8, %r6, 0;
	@%p8 bra 	$L__BB0_13;
	and.b32  	%r17, %r34, 7;
	setp.lt.u32 	%p9, %r6, 8;
	@%p9 bra 	$L__BB0_7;
	add.s32 	%r44, %r53, %r4;
	mul.wide.s32 	%rd26, %r44, 4;
	add.s64 	%rd27, %rd2, %rd26;
	ld.global.f32 	%f17, [%rd27];
	mad.lo.s32 	%r45, %r5, %r53, %r3;
	mul.wide.s32 	%rd28, %r45, 4;
	add.s64 	%rd29, %rd1, %rd28;
	st.global.f32 	[%rd29], %f17;
	ld.global.f32 	%f18, [%rd27+4];
	mul.wide.s32 	%rd30, %r5, 4;
	add.s64 	%rd31, %rd29, %rd30;
	st.global.f32 	[%rd31], %f18;
	ld.global.f32 	%f19, [%rd27+8];
	add.s64 	%rd32, %rd31, %rd30;
	st.global.f32 	[%rd32], %f19;
	ld.global.f32 	%f20, [%rd27+12];
	add.s64 	%rd33, %rd32, %rd30;
	st.global.f32 	[%rd33], %f20;
	ld.global.f32 	%f21, [%rd27+16];
	add.s64 	%rd34, %rd33, %rd30;
	st.global.f32 	[%rd34], %f21;
	ld.global.f32 	%f22, [%rd27+20];
	add.s64 	%rd35, %rd34, %rd30;
	st.global.f32 	[%rd35], %f22;
	ld.global.f32 	%f23, [%rd27+24];
	add.s64 	%rd36, %rd35, %rd30;
	st.global.f32 	[%rd36], %f23;
	ld.global.f32 	%f24, [%rd27+28];
	add.s64 	%rd37, %rd36, %rd30;
	st.global.f32 	[%rd37], %f24;
	add.s32 	%r53, %r53, 8;
$L__BB0_7:
	setp.eq.s32 	%p10, %r17, 0;
	@%p10 bra 	$L__BB0_13;
	and.b32  	%r20, %r34, 3;
	setp.lt.u32 	%p11, %r17, 4;
	@%p11 bra 	$L__BB0_10;
	add.s32 	%r46, %r53, %r4;
	mul.wide.s32 	%rd38, %r46, 4;
	add.s64 	%rd39, %rd2, %rd38;
	ld.global.f32 	%f25, [%rd39];
	mad.lo.s32 	%r47, %r5, %r53, %r3;
	mul.wide.s32 	%rd40, %r47, 4;
	add.s64 	%rd41, %rd1, %rd40;
	st.global.f32 	[%rd41], %f25;
	ld.global.f32 	%f26, [%rd39+4];
	mul.wide.s32 	%rd42, %r5, 4;
	add.s64 	%rd43, %rd41, %rd42;
	st.global.f32 	[%rd43], %f26;
	ld.global.f32 	%f27, [%rd39+8];
	add.s64 	%rd44, %rd43, %rd42;
	st.global.f32 	[%rd44], %f27;
	ld.global.f32 	%f28, [%rd39+12];
	add.s64 	%rd45, %rd44, %rd42;
	st.global.f32 	[%rd45], %f28;
	add.s32 	%r53, %r53, 4;
$L__BB0_10:
	setp.eq.s32 	%p12, %r20, 0;
	@%p12 bra 	$L__BB0_13;
	mad.lo.s32 	%r48, %r53, %r35, %r42;
	mad.lo.s32 	%r57, %r32, %r48, %r1;
	add.s32 	%r56, %r53, %r4;
	neg.s32 	%r55, %r20;
$L__BB0_12:
	.pragma "nounroll";
	mul.wide.s32 	%rd46, %r56, 4;
	add.s64 	%rd47, %rd2, %rd46;
	ld.global.f32 	%f29, [%rd47];
	mul.wide.s32 	%rd48, %r57, 4;
	add.s64 	%rd49, %rd1, %rd48;
	st.global.f32 	[%rd49], %f29;
	add.s32 	%r57, %r57, %r5;
	add.s32 	%r56, %r56, 1;
	add.s32 	%r55, %r55, 1;
	setp.ne.s32 	%p13, %r55, 0;
	@%p13 bra 	$L__BB0_12;
$L__BB0_13:
	ret;

}
	// .globl	_Z26calculateMacroscopicKernelPfS_S_S_PKiS1_iii
.visible .entry _Z26calculateMacroscopicKernelPfS_S_S_PKiS1_iii(
	.param .u64 .ptr .align 1 _Z26calculateMacroscopicKernelPfS_S_S_PKiS1_iii_param_0,
	.param .u64 .ptr .align 1 _Z26calculateMacroscopicKernelPfS_S_S_PKiS1_iii_param_1,
	.param .u64 .ptr .align 1 _Z26calculateMacroscopicKernelPfS_S_S_PKiS1_iii_param_2,
	.param .u64 .ptr .align 1 _Z26calculateMacroscopicKernelPfS_S_S_PKiS1_iii_param_3,
	.param .u64 .ptr .align 1 _Z26calculateMacroscopicKernelPfS_S_S_PKiS1_iii_param_4,
	.param .u64 .ptr .align 1 _Z26calculateMacroscopicKernelPfS_S_S_PKiS1_iii_param_5,
	.param .u32 _Z26calculateMacroscopicKernelPfS_S_S_PKiS1_iii_param_6,
	.param .u32 _Z26calculateMacroscopicKernelPfS_S_S_PKiS1_iii_param_7,
	.param .u32 _Z26calculateMacroscopicKernelPfS_S_S_PKiS1_iii_param_8
)
{
	.reg .pred 	%p<13>;
	.reg .b32 	%r<70>;
	.reg .b32 	%f<147>;
	.reg .b64 	%rd<43>;

	ld.param.u64 	%rd13, [_Z26calculateMacroscopicKernelPfS_S_S_PKiS1_iii_param_0];
	ld.param.u64 	%rd11, [_Z26calculateMacroscopicKernelPfS_S_S_PKiS1_iii_param_2];
	ld.param.u64 	%rd12, [_Z26calculateMacroscopicKernelPfS_S_S_PKiS1_iii_param_3];
	ld.param.u64 	%rd14, [_Z26calculateMacroscopicKernelPfS_S_S_PKiS1_iii_param_4];
	ld.param.u64 	%rd15, [_Z26calculateMacroscopicKernelPfS_S_S_PKiS1_iii_param_5];
	ld.param.u32 	%r17, [_Z26calculateMacroscopicKernelPfS_S_S_PKiS1_iii_param_6];
	ld.param.u32 	%r19, [_Z26calculateMacroscopicKernelPfS_S_S_PKiS1_iii_param_7];
	ld.param.u32 	%r18, [_Z26calculateMacroscopicKernelPfS_S_S_PKiS1_iii_param_8];
	cvta.to.global.u64 	%rd1, %rd15;
	cvta.to.global.u64 	%rd2, %rd14;
	cvta.to.global.u64 	%rd3, %rd13;
	mov.u32 	%r21, %ctaid.x;
	mov.u32 	%r22, %ntid.x;
	mov.u32 	%r23, %tid.x;
	mad.lo.s32 	%r1, %r21, %r22, %r23;
	mov.u32 	%r24, %ctaid.y;
	mov.u32 	%r25, %ntid.y;
	mov.u32 	%r26, %tid.y;
	mad.lo.s32 	%r27, %r24, %r25, %r26;
	setp.ge.s32 	%p1, %r1, %r17;
	setp.ge.s32 	%p2, %r27, %r19;
	or.pred  	%p3, %p1, %p2;
	@%p3 bra 	$L__BB1_14;
	setp.lt.s32 	%p4, %r18, 1;
	mov.f32 	%f144, 0f00000000;
	mov.f32 	%f145, %f144;
	mov.f32 	%f146, %f144;
	@%p4 bra 	$L__BB1_13;
	mad.lo.s32 	%r29, %r17, %r27, %r1;
	mul.lo.s32 	%r3, %r29, %r18;
	and.b32  	%r4, %r18, 7;
	setp.lt.u32 	%p5, %r18, 8;
	mov.f32 	%f146, 0f00000000;
	mov.b32 	%r68, 0;
	mov.f32 	%f145, %f146;
	mov.f32 	%f144, %f146;
	@%p5 bra 	$L__BB1_5;
	and.b32  	%r68, %r18, 2147483640;
	neg.s32 	%r66, %r68;
	add.s64 	%rd42, %rd2, 16;
	add.s64 	%rd41, %rd1, 16;
	mov.f32 	%f146, 0f00000000;
	mov.u32 	%r65, %r3;
$L__BB1_4:
	.pragma "nounroll";
	mul.wide.s32 	%rd16, %r65, 4;
	add.s64 	%rd17, %rd3, %rd16;
	ld.global.f32 	%f41, [%rd17];
	add.f32 	%f42, %f144, %f41;
	ld.global.u32 	%r30, [%rd42+-16];
	cvt.rn.f32.s32 	%f43, %r30;
	fma.rn.f32 	%f44, %f41, %f43, %f145;
	ld.global.u32 	%r31, [%rd41+-16];
	cvt.rn.f32.s32 	%f45, %r31;
	fma.rn.f32 	%f46, %f41, %f45, %f146;
	ld.global.f32 	%f47, [%rd17+4];
	add.f32 	%f48, %f42, %f47;
	ld.global.u32 	%r32, [%rd42+-12];
	cvt.rn.f32.s32 	%f49, %r32;
	fma.rn.f32 	%f50, %f47, %f49, %f44;
	ld.global.u32 	%r33, [%rd41+-12];
	cvt.rn.f32.s32 	%f51, %r33;
	fma.rn.f32 	%f52, %f47, %f51, %f46;
	ld.global.f32 	%f53, [%rd17+8];
	add.f32 	%f54, %f48, %f53;
	ld.global.u32 	%r34, [%rd42+-8];
	cvt.rn.f32.s32 	%f55, %r34;
	fma.rn.f32 	%f56, %f53, %f55, %f50;
	ld.global.u32 	%r35, [%rd41+-8];
	cvt.rn.f32.s32 	%f57, %r35;
	fma.rn.f32 	%f58, %f53, %f57, %f52;
	ld.global.f32 	%f59, [%rd17+12];
	add.f32 	%f60, %f54, %f59;
	ld.global.u32 	%r36, [%rd42+-4];
	cvt.rn.f32.s32 	%f61, %r36;
	fma.rn.f32 	%f62, %f59, %f61, %f56;
	ld.global.u32 	%r37, [%rd41+-4];
	cvt.rn.f32.s32 	%f63, %r37;
	fma.rn.f32 	%f64, %f59, %f63, %f58;
	ld.global.f32 	%f65, [%rd17+16];
	add.f32 	%f66, %f60, %f65;
	ld.global.u32 	%r38, [%rd42];
	cvt.rn.f32.s32 	%f67, %r38;
	fma.rn.f32 	%f68, %f65, %f67, %f62;
	ld.global.u32 	%r39, [%rd41];
	cvt.rn.f32.s32 	%f69, %r39;
	fma.rn.f32 	%f70, %f65, %f69, %f64;
	ld.global.f32 	%f71, [%rd17+20];
	add.f32 	%f72, %f66, %f71;
	ld.global.u32 	%r40, [%rd42+4];
	cvt.rn.f32.s32 	%f73, %r40;
	fma.rn.f32 	%f74, %f71, %f73, %f68;
	ld.global.u32 	%r41, [%rd41+4];
	cvt.rn.f32.s32 	%f75, %r41;
	fma.rn.f32 	%f76, %f71, %f75, %f70;
	ld.global.f32 	%f77, [%rd17+24];
	add.f32 	%f78, %f72, %f77;
	ld.global.u32 	%r42, [%rd42+8];
	cvt.rn.f32.s32 	%f79, %r42;
	fma.rn.f32 	%f80, %f77, %f79, %f74;
	ld.global.u32 	%r43, [%rd41+8];
	cvt.rn.f32.s32 	%f81, %r43;
	fma.rn.f32 	%f82, %f77, %f81, %f76;
	ld.global.f32 	%f83, [%rd17+28];
	add.f32 	%f144, %f78, %f83;
	ld.global.u32 	%r44, [%rd42+12];
	cvt.rn.f32.s32 	%f84, %r44;
	fma.rn.f32 	%f145, %f83, %f84, %f80;
	ld.global.u32 	%r45, [%rd41+12];
	cvt.rn.f32.s32 	%f85, %r45;
	fma.rn.f32 	%f146, %f83, %f85, %f82;
	add.s32 	%r66, %r66, 8;
	add.s32 	%r65, %r65, 8;
	add.s64 	%rd42, %rd42, 32;
	add.s64 	%rd41, %rd41, 32;
	setp.ne.s32 	%p6, %r66, 0;
	@%p6 bra 	$L__BB1_4;
$L__BB1_5:
	setp.eq.s32 	%p7, %r4, 0;
	@%p7 bra 	$L__BB1_13;
	and.b32  	%r12, %r18, 3;
	setp.lt.u32 	%p8, %r4, 4;
	@%p8 bra 	$L__BB1_8;
	add.s32 	%r46, %r68, %r3;
	mul.wide.s32 	%rd18, %r46, 4;
	add.s64 	%rd19, %rd3, %rd18;
	ld.global.f32 	%f87, [%rd19];
	add.f32 	%f88, %f144, %f87;
	mul.wide.u32 	%rd20, %r68, 4;
	add.s64 	%rd21, %rd2, %rd20;
	ld.global.u32 	%r47, [%rd21];
	cvt.rn.f32.s32 	%f89, %r47;
	fma.rn.f32 	%f90, %f87, %f89, %f145;
	add.s64 	%rd22, %rd1, %rd20;
	ld.global.u32 	%r48, [%rd22];
	cvt.rn.f32.s32 	%f91, %r48;
	fma.rn.f32 	%f92, %f87, %f91, %f146;
	ld.global.f32 	%f93, [%rd19+4];
	add.f32 	%f94, %f88, %f93;
	ld.global.u32 	%r49, [%rd21+4];
	cvt.rn.f32.s32 	%f95, %r49;
	fma.rn.f32 	%f96, %f93, %f95, %f90;
	ld.global.u32 	%r50, [%rd22+4];
	cvt.rn.f32.s32 	%f97, %r50;
	fma.rn.f32 	%f98, %f93, %f97, %f92;
	ld.global.f32 	%f99, [%rd19+8];
	add.f32 	%f100, %f94, %f99;
	ld.global.u32 	%r51, [%rd21+8];
	cvt.rn.f32.s32 	%f101, %r51;
	fma.rn.f32 	%f102, %f99, %f101, %f96;
	ld.global.u32 	%r52, [%rd22+8];
	cvt.rn.f32.s32 	%f103, %r52;
	fma.rn.f32 	%f104, %f99, %f103, %f98;
	ld.global.f32 	%f105, [%rd19+12];
	add.f32 	%f144, %f100, %f105;
	ld.global.u32 	%r53, [%rd21+12];
	cvt.rn.f32.s32 	%f106, %r53;
	fma.rn.f32 	%f145, %f105, %f106, %f102;
	ld.global.u32 	%r54, [%rd22+12];
	cvt.rn.f32.s32 	%f107, %r54;
	fma.rn.f32 	%f146, %f105, %f107, %f104;
	add.s32 	%r68, %r68, 4;
$L__BB1_8:
	setp.eq.s32 	%p9, %r12, 0;
	@%p9 bra 	$L__BB1_13;
	setp.eq.s32 	%p10, %r12, 1;
	@%p10 bra 	$L__BB1_11;
	add.s32 	%r55, %r68, %r3;
	mul.wide.s32 	%rd23, %r55, 4;
	add.s64 	%rd24, %rd3, %rd23;
	ld.global.f32 	%f109, [%rd24];
	add.f32 	%f110, %f144, %f109;
	mul.wide.u32 	%rd25, %r68, 4;
	add.s64 	%rd26, %rd2, %rd25;
	ld.global.u32 	%r56, [%rd26];
	cvt.rn.f32.s32 	%f111, %r56;
	fma.rn.f32 	%f112, %f109, %f111, %f145;
	add.s64 	%rd27, %rd1, %rd25;
	ld.global.u32 	%r57, [%rd27];
	cvt.rn.f32.s32 	%f113, %r57;
	fma.rn.f32 	%f114, %f109, %f113, %f146;
	ld.global.f32 	%f115, [%rd24+4];
	add.f32 	%f144, %f110, %f115;
	ld.global.u32 	%r58, [%rd26+4];
	cvt.rn.f32.s32 	%f116, %r58;
	fma.rn.f32 	%f145, %f115, %f116, %f112;
	ld.global.u32 	%r59, [%rd27+4];
	cvt.rn.f32.s32 	%f117, %r59;
	fma.rn.f32 	%f146, %f115, %f117, %f114;
	add.s32 	%r68, %r68, 2;
$L__BB1_11:
	and.b32  	%r60, %r18, 1;
	setp.eq.b32 	%p11, %r60, 1;
	not.pred 	%p12, %p11;
	@%p12 bra 	$L__BB1_13;
	add.s32 	%r61, %r68, %r3;
	mul.wide.s32 	%rd28, %r61, 4;
	add.s64 	%rd29, %rd3, %rd28;
	ld.global.f32 	%f118, [%rd29];
	add.f32 	%f144, %f144, %f118;
	mul.wide.u32 	%rd30, %r68, 4;
	add.s64 	%rd31, %rd2, %rd30;
	ld.global.u32 	%r62, [%rd31];
	cvt.rn.f32.s32 	%f119, %r62;
	fma.rn.f32 	%f145, %f118, %f119, %f145;
	add.s64 	%rd32, %rd1, %rd30;
	ld.global.u32 	%r63, [%rd32];
	cvt.rn.f32.s32 	%f120, %r63;
	fma.rn.f32 	%f146, %f118, %f120, %f146;
$L__BB1_13:
	ld.param.u64 	%rd40, [_Z26calculateMacroscopicKernelPfS_S_S_PKiS1_iii_param_1];
	mad.lo.s32 	%r64, %r17, %r27, %r1;
	cvta.to.global.u64 	%rd33, %rd40;
	mul.wide.s32 	%rd34, %r64, 4;
	add.s64 	%rd35, %rd33, %rd34;
	st.global.f32 	[%rd35], %f144;
	div.rn.f32 	%f121, %f145, %f144;
	cvta.to.global.u64 	%rd36, %rd11;
	add.s64 	%rd37, %rd36, %rd34;
	st.global.f32 	[%rd37], %f121;
	div.rn.f32 	%f122, %f146, %f144;
	cvta.to.global.u64 	%rd38, %rd12;
	add.s64 	%rd39, %rd38, %rd34;
	st.global.f32 	[%rd39], %f122;
$L__BB1_14:
	ret;

}
	// .globl	_Z23macroAndCollisionKernelPfS_PKiS1_PKffiii
.visible .entry _Z23macroAndCollisionKernelPfS_PKiS1_PKffiii(
	.param .u64 .ptr .align 1 _Z23macroAndCollisionKernelPfS_PKiS1_PKffiii_param_0,
	.param .u64 .ptr .align 1 _Z23macroAndCollisionKernelPfS_PKiS1_PKffiii_param_1,
	.param .u64 .ptr .align 1 _Z23macroAndCollisionKernelPfS_PKiS1_PKffiii_param_2,
	.param .u64 .ptr .align 1 _Z23macroAndCollisionKernelPfS_PKiS1_PKffiii_param_3,
	.param .u64 .ptr .align 1 _Z23macroAndCollisionKernelPfS_PKiS1_PKffiii_param_4,
	.param .f32 _Z23macroAndCollisionKernelPfS_PKiS1_PKffiii_param_5,
	.param .u32 _Z23macroAndCollisionKernelPfS_PKiS1_PKffiii_param_6,
	.param .u32 _Z23macroAndCollisionKernelPfS_PKiS1_PKffiii_param_7,
	.param .u32 _Z23macroAndCollisionKernelPfS_PKiS1_PKffiii_param_8
)
{
	.reg .pred 	%p<21>;
	.reg .b32 	%r<163>;
	.reg .b32 	%f<258>;
	.reg .b64 	%rd<35>;
	// demoted variable
	.shared .align 4 .b8 _ZZ23macroAndCollisionKernelPfS_PKiS1_PKffiiiE5s_cxs[36];
	// demoted variable
	.shared .align 4 .b8 _ZZ23macroAndCollisionKernelPfS_PKiS1_PKffiiiE5s_cys[36];
	// demoted variable
	.shared .align 4 .b8 _ZZ23macroAndCollisionKernelPfS_PKiS1_PKffiiiE9s_weights[36];
	ld.param.u64 	%rd9, [_Z23macroAndCollisionKernelPfS_PKiS1_PKffiii_param_0];
	ld.param.u64 	%rd10, [_Z23macroAndCollisionKernelPfS_PKiS1_PKffiii_param_1];
	ld.param.u64 	%rd6, [_Z23macroAndCollisionKernelPfS_PKiS1_PKffiii_param_2];
	ld.param.u64 	%rd7, [_Z23macroAndCollisionKernelPfS_PKiS1_PKffiii_param_3];
	ld.param.u64 	%rd8, [_Z23macroAndCollisionKernelPfS_PKiS1_PKffiii_param_4];
	ld.param.f32 	%f42, [_Z23macroAndCollisionKernelPfS_PKiS1_PKffiii_param_5];
	ld.param.u32 	%r38, [_Z23macroAndCollisionKernelPfS_PKiS1_PKffiii_param_6];
	ld.param.u32 	%r39, [_Z23macroAndCollisionKernelPfS_PKiS1_PKffiii_param_7];
	ld.param.u32 	%r40, [_Z23macroAndCollisionKernelPfS_PKiS1_PKffiii_param_8];
	cvta.to.global.u64 	%rd1, %rd10;
	cvta.to.global.u64 	%rd2, %rd9;
	mov.u32 	%r1, %tid.x;
	setp.ge.s32 	%p1, %r1, %r40;
	@%p1 bra 	$L__BB2_2;
	cvta.to.global.u64 	%rd11, %rd6;
	cvta.to.global.u64 	%rd12, %rd7;
	cvta.to.global.u64 	%rd13, %rd8;
	mul.wide.u32 	%rd14, %r1, 4;
	add.s64 	%rd15, %rd11, %rd14;
	ld.global.u32 	%r41, [%rd15];
	shl.b32 	%r42, %r1, 2;
	mov.u32 	%r43, _ZZ23macroAndCollisionKernelPfS_PKiS1_PKffiiiE5s_cxs;
	add.s32 	%r44, %r43, %r42;
	st.shared.u32 	[%r44], %r41;
	add.s64 	%rd16, %rd12, %rd14;
	ld.global.u32 	%r45, [%rd16];
	mov.u32 	%r46, _ZZ23macroAndCollisionKernelPfS_PKiS1_PKffiiiE5s_cys;
	add.s32 	%r47, %r46, %r42;
	st.shared.u32 	[%r47], %r45;
	add.s64 	%rd17, %rd13, %rd14;
	ld.global.f32 	%f43, [%rd17];
	mov.u32 	%r48, _ZZ23macroAndCollisionKernelPfS_PKiS1_PKffiiiE9s_weights;
	add.s32 	%r49, %r48, %r42;
	st.shared.f32 	[%r49], %f43;
$L__BB2_2:
	mov.u32 	%r50, %ctaid.x;
	mov.u32 	%r51, %ntid.x;
	mad.lo.s32 	%r2, %r50, %r51, %r1;
	mov.u32 	%r52, %ctaid.y;
	mov.u32 	%r53, %ntid.y;
	mov.u32 	%r54, %tid.y;
	mad.lo.s32 	%r55, %r52, %r53, %r54;
	setp.ge.s32 	%p2, %r2, %r38;
	setp.ge.s32 	%p3, %r55, %r39;
	or.pred  	%p4, %p2, %p3;
	@%p4 bra 	$L__BB2_24;
	mad.lo.s32 	%r56, %r38, %r55, %r2;
	mul.lo.s32 	%r4, %r56, %r40;
	setp.lt.s32 	%p5, %r40, 1;
	mov.f32 	%f255, 0f00000000;
	mov.f32 	%f256, %f255;
	mov.f32 	%f257, %f255;
	@%p5 bra 	$L__BB2_15;
	and.b32  	%r5, %r40, 7;
	setp.lt.u32 	%p6, %r40, 8;
	mov.f32 	%f257, 0f00000000;
	mov.b32 	%r154, 0;
	mov.f32 	%f256, %f257;
	mov.f32 	%f255, %f257;
	@%p6 bra 	$L__BB2_7;
	and.b32  	%r154, %r40, 2147483640;
	neg.s32 	%r152, %r154;
	mov.u32 	%r60, _ZZ23macroAndCollisionKernelPfS_PKiS1_PKffiiiE5s_cxs;
	add.s32 	%r150, %r60, 16;
	mov.u32 	%r61, _ZZ23macroAndCollisionKernelPfS_PKiS1_PKffiiiE5s_cys;
	add.s32 	%r149, %r61, 16;
	add.s64 	%rd3, %rd2, 16;
	mov.f32 	%f257, 0f00000000;
	mov.u32 	%r151, %r4;
$L__BB2_6:
	.pragma "nounroll";
	mul.wide.s32 	%rd18, %r151, 4;
	add.s64 	%rd19, %rd3, %rd18;
	ld.global.f32 	%f48, [%rd19+-16];
	add.f32 	%f49, %f255, %f48;
	ld.shared.u32 	%r62, [%r150+-16];
	cvt.rn.f32.s32 	%f50, %r62;
	fma.rn.f32 	%f51, %f48, %f50, %f256;
	ld.shared.u32 	%r63, [%r149+-16];
	cvt.rn.f32.s32 	%f52, %r63;
	fma.rn.f32 	%f53, %f48, %f52, %f257;
	ld.global.f32 	%f54, [%rd19+-12];
	add.f32 	%f55, %f49, %f54;
	ld.shared.u32 	%r64, [%r150+-12];
	cvt.rn.f32.s32 	%f56, %r64;
	fma.rn.f32 	%f57, %f54, %f56, %f51;
	ld.shared.u32 	%r65, [%r149+-12];
	cvt.rn.f32.s32 	%f58, %r65;
	fma.rn.f32 	%f59, %f54, %f58, %f53;
	ld.global.f32 	%f60, [%rd19+-8];
	add.f32 	%f61, %f55, %f60;
	ld.shared.u32 	%r66, [%r150+-8];
	cvt.rn.f32.s32 	%f62, %r66;
	fma.rn.f32 	%f63, %f60, %f62, %f57;
	ld.shared.u32 	%r67, [%r149+-8];
	cvt.rn.f32.s32 	%f64, %r67;
	fma.rn.f32 	%f65, %f60, %f64, %f59;
	ld.global.f32 	%f66, [%rd19+-4];
	add.f32 	%f67, %f61, %f66;
	ld.shared.u32 	%r68, [%r150+-4];
	cvt.rn.f32.s32 	%f68, %r68;
	fma.rn.f32 	%f69, %f66, %f68, %f63;
	ld.shared.u32 	%r69, [%r149+-4];
	cvt.rn.f32.s32 	%f70, %r69;
	fma.rn.f32 	%f71, %f66, %f70, %f65;
	ld.global.f32 	%f72, [%rd19];
	add.f32 	%f73, %f67, %f72;
	ld.shared.u32 	%r70, [%r150];
	cvt.rn.f32.s32 	%f74, %r70;
	fma.rn.f32 	%f75, %f72, %f74, %f69;
	ld.shared.u32 	%r71, [%r149];
	cvt.rn.f32.s32 	%f76, %r71;
	fma.rn.f32 	%f77, %f72, %f76, %f71;
	ld.global.f32 	%f78, [%rd19+4];
	add.f32 	%f79, %f73, %f78;
	ld.shared.u32 	%r72, [%r150+4];
	cvt.rn.f32.s32 	%f80, %r72;
	fma.rn.f32 	%f81, %f78, %f80, %f75;
	ld.shared.u32 	%r73, [%r149+4];
	cvt.rn.f32.s32 	%f82, %r73;
	fma.rn.f32 	%f83, %f78, %f82, %f77;
	ld.global.f32 	%f84, [%rd19+8];
	add.f32 	%f85, %f79, %f84;
	ld.shared.u32 	%r74, [%r150+8];
	cvt.rn.f32.s32 	%f86, %r74;
	fma.rn.f32 	%f87, %f84, %f86, %f81;
	ld.shared.u32 	%r75, [%r149+8];
	cvt.rn.f32.s32 	%f88, %r75;
	fma.rn.f32 	%f89, %f84, %f88, %f83;
	ld.global.f32 	%f90, [%rd19+12];
	add.f32 	%f255, %f85, %f90;
	ld.shared.u32 	%r76, [%r150+12];
	cvt.rn.f32.s32 	%f91, %r76;
	fma.rn.f32 	%f256, %f90, %f91, %f87;
	ld.shared.u32 	%r77, [%r149+12];
	cvt.rn.f32.s32 	%f92, %r77;
	fma.rn.f32 	%f257, %f90, %f92, %f89;
	add.s32 	%r152, %r152, 8;
	add.s32 	%r151, %r151, 8;
	add.s32 	%r150, %r150, 32;
	add.s32 	%r149, %r149, 32;
	setp.ne.s32 	%p7, %r152, 0;
	@%p7 bra 	$L__BB2_6;
$L__BB2_7:
	setp.eq.s32 	%p8, %r5, 0;
	@%p8 bra 	$L__BB2_15;
	and.b32  	%r17, %r40, 3;
	setp.lt.u32 	%p9, %r5, 4;
	@%p9 bra 	$L__BB2_10;
	add.s32 	%r78, %r154, %r4;
	mul.wide.s32 	%rd20, %r78, 4;
	add.s64 	%rd21, %rd2, %rd20;
	ld.global.f32 	%f94, [%rd21];
	add.f32 	%f95, %f255, %f94;
	shl.b32 	%r79, %r154, 2;
	mov.u32 	%r80, _ZZ23macroAndCollisionKernelPfS_PKiS1_PKffiiiE5s_cxs;
	add.s32 	%r81, %r80, %r79;
	ld.shared.u32 	%r82, [%r81];
	cvt.rn.f32.s32 	%f96, %r82;
	fma.rn.f32 	%f97, %f94, %f96, %f256;
	mov.u32 	%r83, _ZZ23macroAndCollisionKernelPfS_PKiS1_PKffiiiE5s_cys;
	add.s32 	%r84, %r83, %r79;
	ld.shared.u32 	%r85, [%r84];
	cvt.rn.f32.s32 	%f98, %r85;
	fma.rn.f32 	%f99, %f94, %f98, %f257;
	ld.global.f32 	%f100, [%rd21+4];
	add.f32 	%f101, %f95, %f100;
	ld.shared.u32 	%r86, [%r81+4];
	cvt.rn.f32.s32 	%f102, %r86;
	fma.rn.f32 	%f103, %f100, %f102, %f97;
	ld.shared.u32 	%r87, [%r84+4];
	cvt.rn.f32.s32 	%f104, %r87;
	fma.rn.f32 	%f105, %f100, %f104, %f99;
	ld.global.f32 	%f106, [%rd21+8];
	add.f32 	%f107, %f101, %f106;
	ld.shared.u32 	%r88, [%r81+8];
	cvt.rn.f32.s32 	%f108, %r88;
	fma.rn.f32 	%f109, %f106, %f108, %f103;
	ld.shared.u32 	%r89, [%r84+8];
	cvt.rn.f32.s32 	%f110, %r89;
	fma.rn.f32 	%f111, %f106, %f110, %f105;
	ld.global.f32 	%f112, [%rd21+12];
	add.f32 	%f255, %f107, %f112;
	ld.shared.u32 	%r90, [%r81+12];
	cvt.rn.f32.s32 	%f113, %r90;
	fma.rn.f32 	%f256, %f112, %f113, %f109;
	ld.shared.u32 	%r91, [%r84+12];
	cvt.rn.f32.s32 	%f114, %r91;
	fma.rn.f32 	%f257, %f112, %f114, %f111;
	add.s32 	%r154, %r154, 4;
$L__BB2_10:
	setp.eq.s32 	%p10, %r17, 0;
	@%p10 bra 	$L__BB2_15;
	setp.eq.s32 	%p11, %r17, 1;
	@%p11 bra 	$L__BB2_13;
	add.s32 	%r92, %r154, %r4;
	mul.wide.s32 	%rd22, %r92, 4;
	add.s64 	%rd23, %rd2, %rd22;
	ld.global.f32 	%f116, [%rd23];
	add.f32 	%f117, %f255, %f116;
	shl.b32 	%r93, %r154, 2;
	mov.u32 	%r94, _ZZ23macroAndCollisionKernelPfS_PKiS1_PKffiiiE5s_cxs;
	add.s32 	%r95, %r94, %r93;
	ld.shared.u32 	%r96, [%r95];
	cvt.rn.f32.s32 	%f118, %r96;
	fma.rn.f32 	%f119, %f116, %f118, %f256;
	mov.u32 	%r97, _ZZ23macroAndCollisionKernelPfS_PKiS1_PKffiiiE5s_cys;
	add.s32 	%r98, %r97, %r93;
	ld.shared.u32 	%r99, [%r98];
	cvt.rn.f32.s32 	%f120, %r99;
	fma.rn.f32 	%f121, %f116, %f120, %f257;
	ld.global.f32 	%f122, [%rd23+4];
	add.f32 	%f255, %f117, %f122;
	ld.shared.u32 	%r100, [%r95+4];
	cvt.rn.f32.s32 	%f123, %r100;
	fma.rn.f32 	%f256, %f122, %f123, %f119;
	ld.shared.u32 	%r101, [%r98+4];
	cvt.rn.f32.s32 	%f124, %r101;
	fma.rn.f32 	%f257, %f122, %f124, %f121;
	add.s32 	%r154, %r154, 2;
$L__BB2_13:
	and.b32  	%r102, %r40, 1;
	setp.eq.b32 	%p12, %r102, 1;
	not.pred 	%p13, %p12;
	@%p13 bra 	$L__BB2_15;
	add.s32 	%r103, %r154, %r4;
	mul.wide.s32 	%rd24, %r103, 4;
	add.s64 	%rd25, %rd2, %rd24;
	ld.global.f32 	%f125, [%rd25];
	add.f32 	%f255, %f255, %f125;
	shl.b32 	%r104, %r154, 2;
	mov.u32 	%r105, _ZZ23macroAndCollisionKernelPfS_PKiS1_PKffiiiE5s_cxs;
	add.s32 	%r106, %r105, %r104;
	ld.shared.u32 	%r107, [%r106];
	cvt.rn.f32.s32 	%f126, %r107;
	fma.rn.f32 	%f256, %f125, %f126, %f256;
	mov.u32 	%r108, _ZZ23macroAndCollisionKernelPfS_PKiS1_PKffiiiE5s_cys;
	add.s32 	%r109, %r108, %r104;
	ld.shared.u32 	%r110, [%r109];
	cvt.rn.f32.s32 	%f127, %r110;
	fma.rn.f32 	%f257, %f125, %f127, %f257;
$L__BB2_15:
	setp.lt.s32 	%p14, %r40, 1;
	div.rn.f32 	%f37, %f256, %f255;
	div.rn.f32 	%f38, %f257, %f255;
	mul.f32 	%f128, %f38, %f38;
	fma.rn.f32 	%f39, %f37, %f37, %f128;
	@%p14 bra 	$L__BB2_24;
	mul.f32 	%f40, %f39, 0f3FC00000;
	rcp.rn.f32 	%f41, %f42;
	and.b32  	%r22, %r40, 3;
	setp.lt.u32 	%p15, %r40, 4;
	mov.b32 	%r162, 0;
	@%p15 bra 	$L__BB2_19;
	and.b32  	%r162, %r40, 2147483644;
	neg.s32 	%r160, %r162;
	add.s64 	%rd4, %rd2, 8;
	mov.u32 	%r115, _ZZ23macroAndCollisionKernelPfS_PKiS1_PKffiiiE5s_cxs;
	add.s32 	%r158, %r115, 8;
	mov.u32 	%r116, _ZZ23macroAndCollisionKernelPfS_PKiS1_PKffiiiE9s_weights;
	add.s32 	%r157, %r116, 8;
	mov.u32 	%r117, _ZZ23macroAndCollisionKernelPfS_PKiS1_PKffiiiE5s_cys;
	add.s32 	%r156, %r117, 8;
	add.s64 	%rd5, %rd1, 8;
	mov.u32 	%r159, %r4;
$L__BB2_18:
	.pragma "nounroll";
	mul.wide.s32 	%rd26, %r159, 4;
	add.s64 	%rd27, %rd4, %rd26;
	add.s64 	%rd28, %rd5, %rd26;
	ld.shared.u32 	%r118, [%r158+-8];
	cvt.rn.f32.s32 	%f129, %r118;
	ld.shared.u32 	%r119, [%r156+-8];
	cvt.rn.f32.s32 	%f130, %r119;
	mul.f32 	%f131, %f38, %f130;
	fma.rn.f32 	%f132, %f37, %f129, %f131;
	ld.shared.f32 	%f133, [%r157+-8];
	mul.f32 	%f134, %f255, %f133;
	fma.rn.f32 	%f135, %f132, 0f40400000, 0f3F800000;
	mul.f32 	%f136, %f132, 0f40900000;
	fma.rn.f32 	%f137, %f132, %f136, %f135;
	sub.f32 	%f138, %f137, %f40;
	mul.f32 	%f139, %f134, %f138;
	ld.global.f32 	%f140, [%rd27+-8];
	sub.f32 	%f141, %f140, %f139;
	mul.f32 	%f142, %f41, %f141;
	sub.f32 	%f143, %f140, %f142;
	st.global.f32 	[%rd28+-8], %f143;
	ld.shared.u32 	%r120, [%r158+-4];
	cvt.rn.f32.s32 	%f144, %r120;
	ld.shared.u32 	%r121, [%r156+-4];
	cvt.rn.f32.s32 	%f145, %r121;
	mul.f32 	%f146, %f38, %f145;
	fma.rn.f32 	%f147, %f37, %f144, %f146;
	ld.shared.f32 	%f148, [%r157+-4];
	mul.f32 	%f149, %f255, %f148;
	fma.rn.f32 	%f150, %f147, 0f40400000, 0f3F800000;
	mul.f32 	%f151, %f147, 0f40900000;
	fma.rn.f32 	%f152, %f147, %f151, %f150;
	sub.f32 	%f153, %f152, %f40;
	mul.f32 	%f154, %f149, %f153;
	ld.global.f32 	%f155, [%rd27+-4];
	sub.f32 	%f156, %f155, %f154;
	mul.f32 	%f157, %f41, %f156;
	sub.f32 	%f158, %f155, %f157;
	st.global.f32 	[%rd28+-4], %f158;
	ld.shared.u32 	%r122, [%r158];
	cvt.rn.f32.s32 	%f159, %r122;
	ld.shared.u32 	%r123, [%r156];
	cvt.rn.f32.s32 	%f160, %r123;
	mul.f32 	%f161, %f38, %f160;
	fma.rn.f32 	%f162, %f37, %f159, %f161;
	ld.shared.f32 	%f163, [%r157];
	mul.f32 	%f164, %f255, %f163;
	fma.rn.f32 	%f165, %f162, 0f40400000, 0f3F800000;
	mul.f32 	%f166, %f162, 0f40900000;
	fma.rn.f32 	%f167, %f162, %f166, %f165;
	sub.f32 	%f168, %f167, %f40;
	mul.f32 	%f169, %f164, %f168;
	ld.global.f32 	%f170, [%rd27];
	sub.f32 	%f171, %f170, %f169;
	mul.f32 	%f172, %f41, %f171;
	sub.f32 	%f173, %f170, %f172;
	st.global.f32 	[%rd28], %f173;
	ld.shared.u32 	%r124, [%r158+4];
	cvt.rn.f32.s32 	%f174, %r124;
	ld.shared.u32 	%r125, [%r156+4];
	cvt.rn.f32.s32 	%f175, %r125;
	mul.f32 	%f176, %f38, %f175;
	fma.rn.f32 	%f177, %f37, %f174, %f176;
	ld.shared.f32 	%f178, [%r157+4];
	mul.f32 	%f179, %f255, %f178;
	fma.rn.f32 	%f180, %f177, 0f40400000, 0f3F800000;
	mul.f32 	%f181, %f177, 0f40900000;
	fma.rn.f32 	%f182, %f177, %f181, %f180;
	sub.f32 	%f183, %f182, %f40;
	mul.f32 	%f184, %f179, %f183;
	ld.global.f32 	%f185, [%rd27+4];
	sub.f32 	%f186, %f185, %f184;
	mul.f32 	%f187, %f41, %f186;
	sub.f32 	%f188, %f185, %f187;
	st.global.f32 	[%rd28+4], %f188;
	add.s32 	%r160, %r160, 4;
	add.s32 	%r159, %r159, 4;
	add.s32 	%r158, %r158, 16;
	add.s32 	%r157, %r157, 16;
	add.s32 	%r156, %r156, 16;
	setp.ne.s32 	%p16, %r160, 0;
	@%p16 bra 	$L__BB2_18;
$L__BB2_19:
	setp.eq.s32 	%p17, %r22, 0;
	@%p17 bra 	$L__BB2_24;
	setp.eq.s32 	%p18, %r22, 1;
	@%p18 bra 	$L__BB2_22;
	add.s32 	%r126, %r162, %r4;
	shl.b32 	%r127, %r162, 2;
	mov.u32 	%r128, _ZZ23macroAndCollisionKernelPfS_PKiS1_PKffiiiE5s_cxs;
	add.s32 	%r129, %r128, %r127;
	ld.shared.u32 	%r130, [%r129];
	cvt.rn.f32.s32 	%f189, %r130;
	mov.u32 	%r131, _ZZ23macroAndCollisionKernelPfS_PKiS1_PKffiiiE5s_cys;
	add.s32 	%r132, %r131, %r127;
	ld.shared.u32 	%r133, [%r132];
	cvt.rn.f32.s32 	%f190, %r133;
	mul.f32 	%f191, %f38, %f190;
	fma.rn.f32 	%f192, %f37, %f189, %f191;
	mov.u32 	%r134, _ZZ23macroAndCollisionKernelPfS_PKiS1_PKffiiiE9s_weights;
	add.s32 	%r135, %r134, %r127;
	ld.shared.f32 	%f193, [%r135];
	mul.f32 	%f194, %f255, %f193;
	fma.rn.f32 	%f195, %f192, 0f40400000, 0f3F800000;
	mul.f32 	%f196, %f192, 0f40900000;
	fma.rn.f32 	%f197, %f192, %f196, %f195;
	sub.f32 	%f198, %f197, %f40;
	mul.f32 	%f199, %f194, %f198;
	mul.wide.s32 	%rd29, %r126, 4;
	add.s64 	%rd30, %rd2, %rd29;
	ld.global.f32 	%f200, [%rd30];
	sub.f32 	%f201, %f200, %f199;
	mul.f32 	%f202, %f41, %f201;
	sub.f32 	%f203, %f200, %f202;
	add.s64 	%rd31, %rd1, %rd29;
	st.global.f32 	[%rd31], %f203;
	ld.shared.u32 	%r136, [%r129+4];
	cvt.rn.f32.s32 	%f204, %r136;
	ld.shared.u32 	%r137, [%r132+4];
	cvt.rn.f32.s32 	%f205, %r137;
	mul.f32 	%f206, %f38, %f205;
	fma.rn.f32 	%f207, %f37, %f204, %f206;
	ld.shared.f32 	%f208, [%r135+4];
	mul.f32 	%f209, %f255, %f208;
	fma.rn.f32 	%f210, %f207, 0f40400000, 0f3F800000;
	mul.f32 	%f211, %f207, 0f40900000;
	fma.rn.f32 	%f212, %f207, %f211, %f210;
	sub.f32 	%f213, %f212, %f40;
	mul.f32 	%f214, %f209, %f213;
	ld.global.f32 	%f215, [%rd30+4];
	sub.f32 	%f216, %f215, %f214;
	mul.f32 	%f217, %f41, %f216;
	sub.f32 	%f218, %f215, %f217;
	st.global.f32 	[%rd31+4], %f218;
	add.s32 	%r162, %r162, 2;
$L__BB2_22:
	and.b32  	%r138, %r40, 1;
	setp.eq.b32 	%p19, %r138, 1;
	not.pred 	%p20, %p19;
	@%p20 bra 	$L__BB2_24;
	add.s32 	%r139, %r162, %r4;
	shl.b32 	%r140, %r162, 2;
	mov.u32 	%r141, _ZZ23macroAndCollisionKernelPfS_PKiS1_PKffiiiE5s_cxs;
	add.s32 	%r142, %r141, %r140;
	ld.shared.u32 	%r143, [%r142];
	cvt.rn.f32.s32 	%f219, %r143;
	mov.u32 	%r144, _ZZ23macroAndCollisionKernelPfS_PKiS1_PKffiiiE5s_cys;
	add.s32 	%r145, %r144, %r140;
	ld.shared.u32 	%r146, [%r145];
	cvt.rn.f32.s32 	%f220, %r146;
	mul.f32 	%f221, %f38, %f220;
	fma.rn.f32 	%f222, %f37, %f219, %f221;
	mov.u32 	%r147, _ZZ23macroAndCollisionKernelPfS_PKiS1_PKffiiiE9s_weights;
	add.s32 	%r148, %r147, %r140;
	ld.shared.f32 	%f223, [%r148];
	mul.f32 	%f224, %f255, %f223;
	fma.rn.f32 	%f225, %f222, 0f40400000, 0f3F800000;
	mul.f32 	%f226, %f222, 0f40900000;
	fma.rn.f32 	%f227, %f222, %f226, %f225;
	sub.f32 	%f228, %f227, %f40;
	mul.f32 	%f229, %f224, %f228;
	mul.wide.s32 	%rd32, %r139, 4;
	add.s64 	%rd33, %rd2, %rd32;
	ld.global.f32 	%f230, [%rd33];
	sub.f32 	%f231, %f230, %f229;
	mul.f32 	%f232, %f41, %f231;
	sub.f32 	%f233, %f230, %f232;
	add.s64 	%rd34, %rd1, %rd32;
	st.global.f32 	[%rd34], %f233;
$L__BB2_24:
	ret;

}
	// .globl	_Z11driftKernelPfPKfPKiS3_iii
.visible .entry _Z11driftKernelPfPKfPKiS3_iii(
	.param .u64 .ptr .align 1 _Z11driftKernelPfPKfPKiS3_iii_param_0,
	.param .u64 .ptr .align 1 _Z11driftKernelPfPKfPKiS3_iii_param_1,
	.param .u64 .ptr .align 1 _Z11driftKernelPfPKfPKiS3_iii_param_2,
	.param .u64 .ptr .align 1 _Z11driftKernelPfPKfPKiS3_iii_param_3,
	.param .u32 _Z11driftKernelPfPKfPKiS3_iii_param_4,
	.param .u32 _Z11driftKernelPfPKfPKiS3_iii_param_5,
	.param .u32 _Z11driftKernelPfPKfPKiS3_iii_param_6
)
{
	.reg .pred 	%p<13>;
	.reg .b32 	%r<126>;
	.reg .b32 	%f<8>;
	.reg .b64 	%rd<33>;
	// demoted variable
	.shared .align 4 .b8 _ZZ11driftKernelPfPKfPKiS3_iiiE5s_cxs[36];
	// demoted variable
	.shared .align 4 .b8 _ZZ11driftKernelPfPKfPKiS3_iiiE5s_cys[36];
	ld.param.u64 	%rd6, [_Z11driftKernelPfPKfPKiS3_iii_param_0];
	ld.param.u64 	%rd7, [_Z11driftKernelPfPKfPKiS3_iii_param_1];
	ld.param.u64 	%rd4, [_Z11driftKernelPfPKfPKiS3_iii_param_2];
	ld.param.u64 	%rd5, [_Z11driftKernelPfPKfPKiS3_iii_param_3];
	ld.param.u32 	%r23, [_Z11driftKernelPfPKfPKiS3_iii_param_4];
	ld.param.u32 	%r24, [_Z11driftKernelPfPKfPKiS3_iii_param_5];
	ld.param.u32 	%r25, [_Z11driftKernelPfPKfPKiS3_iii_param_6];
	cvta.to.global.u64 	%rd1, %rd6;
	cvta.to.global.u64 	%rd2, %rd7;
	mov.u32 	%r1, %tid.x;
	setp.ge.s32 	%p1, %r1, %r25;
	@%p1 bra 	$L__BB3_2;
	cvta.to.global.u64 	%rd8, %rd4;
	cvta.to.global.u64 	%rd9, %rd5;
	mul.wide.u32 	%rd10, %r1, 4;
	add.s64 	%rd11, %rd8, %rd10;
	ld.global.u32 	%r26, [%rd11];
	shl.b32 	%r27, %r1, 2;
	mov.u32 	%r28, _ZZ11driftKernelPfPKfPKiS3_iiiE5s_cxs;
	add.s32 	%r29, %r28, %r27;
	st.shared.u32 	[%r29], %r26;
	add.s64 	%rd12, %rd9, %rd10;
	ld.global.u32 	%r30, [%rd12];
	mov.u32 	%r31, _ZZ11driftKernelPfPKfPKiS3_iiiE5s_cys;
	add.s32 	%r32, %r31, %r27;
	st.shared.u32 	[%r32], %r30;
$L__BB3_2:
	mov.u32 	%r33, %ctaid.x;
	mov.u32 	%r34, %ntid.x;
	mad.lo.s32 	%r2, %r33, %r34, %r1;
	mov.u32 	%r35, %ctaid.y;
	mov.u32 	%r36, %ntid.y;
	mov.u32 	%r37, %tid.y;
	mad.lo.s32 	%r38, %r35, %r36, %r37;
	setp.ge.s32 	%p2, %r2, %r23;
	setp.ge.s32 	%p3, %r38, %r24;
	or.pred  	%p4, %p2, %p3;
	setp.lt.s32 	%p5, %r25, 1;
	or.pred  	%p6, %p4, %p5;
	@%p6 bra 	$L__BB3_11;
	add.s32 	%r4, %r23, %r2;
	add.s32 	%r5, %r24, %r38;
	mad.lo.s32 	%r40, %r23, %r38, %r2;
	mul.lo.s32 	%r6, %r40, %r25;
	and.b32  	%r7, %r25, 3;
	setp.lt.u32 	%p7, %r25, 4;
	mov.b32 	%r125, 0;
	@%p7 bra 	$L__BB3_6;
	and.b32  	%r125, %r25, 2147483644;
	neg.s32 	%r123, %r125;
	mov.u32 	%r44, _ZZ11driftKernelPfPKfPKiS3_iiiE5s_cxs;
	add.s32 	%r121, %r44, 8;
	mov.u32 	%r45, _ZZ11driftKernelPfPKfPKiS3_iiiE5s_cys;
	add.s32 	%r119, %r45, 8;
	add.s64 	%rd3, %rd1, 8;
	mov.b32 	%r122, 3;
	mov.u32 	%r120, %r6;
$L__BB3_5:
	.pragma "nounroll";
	mul.wide.s32 	%rd13, %r120, 4;
	add.s64 	%rd14, %rd3, %rd13;
	ld.shared.u32 	%r46, [%r121+-8];
	sub.s32 	%r47, %r4, %r46;
	rem.s32 	%r48, %r47, %r23;
	ld.shared.u32 	%r49, [%r119+-8];
	sub.s32 	%r50, %r5, %r49;
	rem.s32 	%r51, %r50, %r24;
	mad.lo.s32 	%r52, %r51, %r23, %r48;
	mad.lo.s32 	%r53, %r52, %r25, %r122;
	add.s32 	%r54, %r53, -3;
	mul.wide.s32 	%rd15, %r54, 4;
	add.s64 	%rd16, %rd2, %rd15;
	ld.global.f32 	%f1, [%rd16];
	st.global.f32 	[%rd14+-8], %f1;
	ld.shared.u32 	%r55, [%r121+-4];
	sub.s32 	%r56, %r4, %r55;
	rem.s32 	%r57, %r56, %r23;
	ld.shared.u32 	%r58, [%r119+-4];
	sub.s32 	%r59, %r5, %r58;
	rem.s32 	%r60, %r59, %r24;
	mad.lo.s32 	%r61, %r60, %r23, %r57;
	mad.lo.s32 	%r62, %r61, %r25, %r122;
	add.s32 	%r63, %r62, -2;
	mul.wide.s32 	%rd17, %r63, 4;
	add.s64 	%rd18, %rd2, %rd17;
	ld.global.f32 	%f2, [%rd18];
	st.global.f32 	[%rd14+-4], %f2;
	ld.shared.u32 	%r64, [%r121];
	sub.s32 	%r65, %r4, %r64;
	rem.s32 	%r66, %r65, %r23;
	ld.shared.u32 	%r67, [%r119];
	sub.s32 	%r68, %r5, %r67;
	rem.s32 	%r69, %r68, %r24;
	mad.lo.s32 	%r70, %r69, %r23, %r66;
	mad.lo.s32 	%r71, %r70, %r25, %r122;
	add.s32 	%r72, %r71, -1;
	mul.wide.s32 	%rd19, %r72, 4;
	add.s64 	%rd20, %rd2, %rd19;
	ld.global.f32 	%f3, [%rd20];
	st.global.f32 	[%rd14], %f3;
	ld.shared.u32 	%r73, [%r121+4];
	sub.s32 	%r74, %r4, %r73;
	rem.s32 	%r75, %r74, %r23;
	ld.shared.u32 	%r76, [%r119+4];
	sub.s32 	%r77, %r5, %r76;
	rem.s32 	%r78, %r77, %r24;
	mad.lo.s32 	%r79, %r78, %r23, %r75;
	mad.lo.s32 	%r80, %r79, %r25, %r122;
	mul.wide.s32 	%rd21, %r80, 4;
	add.s64 	%rd22, %rd2, %rd21;
	ld.global.f32 	%f4, [%rd22];
	st.global.f32 	[%rd14+4], %f4;
	add.s32 	%r123, %r123, 4;
	add.s32 	%r122, %r122, 4;
	add.s32 	%r121, %r121, 16;
	add.s32 	%r120, %r120, 4;
	add.s32 	%r119, %r119, 16;
	setp.ne.s32 	%p8, %r123, 0;
	@%p8 bra 	$L__BB3_5;
$L__BB3_6:
	setp.eq.s32 	%p9, %r7, 0;
	@%p9 bra 	$L__BB3_11;
	setp.eq.s32 	%p10, %r7, 1;
	@%p10 bra 	$L__BB3_9;
	shl.b32 	%r81, %r125, 2;
	mov.u32 	%r82, _ZZ11driftKernelPfPKfPKiS3_iiiE5s_cxs;
	add.s32 	%r83, %r82, %r81;
	ld.shared.u32 	%r84, [%r83];
	sub.s32 	%r85, %r4, %r84;
	rem.s32 	%r86, %r85, %r23;
	mov.u32 	%r87, _ZZ11driftKernelPfPKfPKiS3_iiiE5s_cys;
	add.s32 	%r88, %r87, %r81;
	ld.shared.u32 	%r89, [%r88];
	sub.s32 	%r90, %r5, %r89;
	rem.s32 	%r91, %r90, %r24;
	mad.lo.s32 	%r92, %r91, %r23, %r86;
	mad.lo.s32 	%r93, %r92, %r25, %r125;
	mul.wide.s32 	%rd23, %r93, 4;
	add.s64 	%rd24, %rd2, %rd23;
	ld.global.f32 	%f5, [%rd24];
	add.s32 	%r94, %r125, %r6;
	mul.wide.s32 	%rd25, %r94, 4;
	add.s64 	%rd26, %rd1, %rd25;
	st.global.f32 	[%rd26], %f5;
	ld.shared.u32 	%r95, [%r83+4];
	sub.s32 	%r96, %r4, %r95;
	rem.s32 	%r97, %r96, %r23;
	ld.shared.u32 	%r98, [%r88+4];
	sub.s32 	%r99, %r5, %r98;
	rem.s32 	%r100, %r99, %r24;
	mad.lo.s32 	%r101, %r100, %r23, %r97;
	mad.lo.s32 	%r102, %r101, %r25, %r125;
	add.s32 	%r103, %r102, 1;
	mul.wide.s32 	%rd27, %r103, 4;
	add.s64 	%rd28, %rd2, %rd27;
	ld.global.f32 	%f6, [%rd28];
	st.global.f32 	[%rd26+4], %f6;
	add.s32 	%r125, %r125, 2;
$L__BB3_9:
	and.b32  	%r104, %r25, 1;
	setp.eq.b32 	%p11, %r104, 1;
	not.pred 	%p12, %p11;
	@%p12 bra 	$L__BB3_11;
	shl.b32 	%r105, %r125, 2;
	mov.u32 	%r106, _ZZ11driftKernelPfPKfPKiS3_iiiE5s_cxs;
	add.s32 	%r107, %r106, %r105;
	ld.shared.u32 	%r108, [%r107];
	sub.s32 	%r109, %r4, %r108;
	rem.s32 	%r110, %r109, %r23;
	mov.u32 	%r111, _ZZ11driftKernelPfPKfPKiS3_iiiE5s_cys;
	add.s32 	%r112, %r111, %r105;
	ld.shared.u32 	%r113, [%r112];
	sub.s32 	%r114, %r5, %r113;
	rem.s32 	%r115, %r114, %r24;
	mad.lo.s32 	%r116, %r115, %r23, %r110;
	mad.lo.s32 	%r117, %r116, %r25, %r125;
	mul.wide.s32 	%rd29, %r117, 4;
	add.s64 	%rd30, %rd2, %rd29;
	ld.global.f32 	%f7, [%rd30];
	add.s32 	%r118, %r125, %r6;
	mul.wide.s32 	%rd31, %r118, 4;
	add.s64 	%rd32, %rd1, %rd31;
	st.global.f32 	[%rd32], %f7;
$L__BB3_11:
	ret;

}
	// .globl	_Z16bounceBackKernelPfS_PKbiii
.visible .entry _Z16bounceBackKernelPfS_PKbiii(
	.param .u64 .ptr .align 1 _Z16bounceBackKernelPfS_PKbiii_param_0,
	.param .u64 .ptr .align 1 _Z16bounceBackKernelPfS_PKbiii_param_1,
	.param .u64 .ptr .align 1 _Z16bounceBackKernelPfS_PKbiii_param_2,
	.param .u32 _Z16bounceBackKernelPfS_PKbiii_param_3,
	.param .u32 _Z16bounceBackKernelPfS_PKbiii_param_4,
	.param .u32 _Z16bounceBackKernelPfS_PKbiii_param_5
)
{
	.reg .pred 	%p<15>;
	.reg .b16 	%rs<2>;
	.reg .b32 	%r<96>;
	.reg .b32 	%f<17>;
	.reg .b64 	%rd<50>;

	ld.param.u64 	%rd4, [_Z16bounceBackKernelPfS_PKbiii_param_0];
	ld.param.u64 	%rd5, [_Z16bounceBackKernelPfS_PKbiii_param_1];
	ld.param.u64 	%rd3, [_Z16bounceBackKernelPfS_PKbiii_param_2];
	ld.param.u32 	%r26, [_Z16bounceBackKernelPfS_PKbiii_param_3];
	ld.param.u32 	%r28, [_Z16bounceBackKernelPfS_PKbiii_param_4];
	ld.param.u32 	%r27, [_Z16bounceBackKernelPfS_PKbiii_param_5];
	cvta.to.global.u64 	%rd1, %rd4;
	cvta.to.global.u64 	%rd2, %rd5;
	mov.u32 	%r30, %ctaid.x;
	mov.u32 	%r31, %ntid.x;
	mov.u32 	%r32, %tid.x;
	mad.lo.s32 	%r1, %r30, %r31, %r32;
	mov.u32 	%r33, %ctaid.y;
	mov.u32 	%r34, %ntid.y;
	mov.u32 	%r35, %tid.y;
	mad.lo.s32 	%r36, %r33, %r34, %r35;
	setp.ge.s32 	%p1, %r1, %r26;
	setp.ge.s32 	%p2, %r36, %r28;
	or.pred  	%p3, %p1, %p2;
	@%p3 bra 	$L__BB4_17;
	cvta.to.global.u64 	%rd6, %rd3;
	mad.lo.s32 	%r3, %r26, %r36, %r1;
	cvt.s64.s32 	%rd7, %r3;
	add.s64 	%rd8, %rd6, %rd7;
	ld.global.u8 	%rs1, [%rd8];
	setp.eq.s16 	%p4, %rs1, 0;
	@%p4 bra 	$L__BB4_17;
	setp.lt.s32 	%p5, %r27, 1;
	mov.b32 	%r93, 0;
	@%p5 bra 	$L__BB4_4;
	mul.lo.s32 	%r39, %r3, %r27;
	mul.wide.s32 	%rd9, %r39, 4;
	add.s64 	%rd10, %rd2, %rd9;
	ld.global.f32 	%f1, [%rd10];
	add.s64 	%rd11, %rd1, %rd9;
	st.global.f32 	[%rd11], %f1;
	mov.b32 	%r93, 1;
$L__BB4_4:
	setp.ge.s32 	%p6, %r93, %r27;
	@%p6 bra 	$L__BB4_17;
	mul.lo.s32 	%r5, %r3, %r27;
	add.s32 	%r6, %r27, -1;
	add.s32 	%r7, %r5, 1;
	sub.s32 	%r8, %r27, %r93;
	and.b32  	%r9, %r8, 7;
	sub.s32 	%r40, %r93, %r27;
	setp.gt.u32 	%p7, %r40, -8;
	@%p7 bra 	$L__BB4_9;
	add.s32 	%r92, %r93, 5;
	add.s32 	%r91, %r93, %r5;
	and.b32  	%r41, %r8, -8;
	neg.s32 	%r90, %r41;
$L__BB4_7:
	.pragma "nounroll";
	add.s32 	%r42, %r92, -2;
	rem.s32 	%r43, %r42, %r6;
	mul.wide.s32 	%rd12, %r91, 4;
	add.s64 	%rd13, %rd2, %rd12;
	ld.global.f32 	%f2, [%rd13];
	add.s32 	%r44, %r43, %r7;
	mul.wide.s32 	%rd14, %r44, 4;
	add.s64 	%rd15, %rd1, %rd14;
	st.global.f32 	[%rd15], %f2;
	add.s32 	%r45, %r92, -1;
	rem.s32 	%r46, %r45, %r6;
	ld.global.f32 	%f3, [%rd13+4];
	add.s32 	%r47, %r46, %r7;
	mul.wide.s32 	%rd16, %r47, 4;
	add.s64 	%rd17, %rd1, %rd16;
	st.global.f32 	[%rd17], %f3;
	add.s32 	%r48, %r92, 5;
	rem.s32 	%r49, %r92, %r6;
	ld.global.f32 	%f4, [%rd13+8];
	add.s32 	%r50, %r49, %r7;
	mul.wide.s32 	%rd18, %r50, 4;
	add.s64 	%rd19, %rd1, %rd18;
	st.global.f32 	[%rd19], %f4;
	add.s32 	%r51, %r92, 1;
	rem.s32 	%r52, %r51, %r6;
	ld.global.f32 	%f5, [%rd13+12];
	add.s32 	%r53, %r52, %r7;
	mul.wide.s32 	%rd20, %r53, 4;
	add.s64 	%rd21, %rd1, %rd20;
	st.global.f32 	[%rd21], %f5;
	add.s32 	%r54, %r92, 2;
	rem.s32 	%r55, %r54, %r6;
	ld.global.f32 	%f6, [%rd13+16];
	add.s32 	%r56, %r55, %r7;
	mul.wide.s32 	%rd22, %r56, 4;
	add.s64 	%rd23, %rd1, %rd22;
	st.global.f32 	[%rd23], %f6;
	add.s32 	%r57, %r92, 3;
	rem.s32 	%r58, %r57, %r6;
	ld.global.f32 	%f7, [%rd13+20];
	add.s32 	%r59, %r58, %r7;
	mul.wide.s32 	%rd24, %r59, 4;
	add.s64 	%rd25, %rd1, %rd24;
	st.global.f32 	[%rd25], %f7;
	add.s32 	%r60, %r92, 4;
	rem.s32 	%r61, %r60, %r6;
	ld.global.f32 	%f8, [%rd13+24];
	add.s32 	%r62, %r61, %r7;
	mul.wide.s32 	%rd26, %r62, 4;
	add.s64 	%rd27, %rd1, %rd26;
	st.global.f32 	[%rd27], %f8;
	rem.s32 	%r63, %r48, %r6;
	ld.global.f32 	%f9, [%rd13+28];
	add.s32 	%r64, %r63, %r7;
	mul.wide.s32 	%rd28, %r64, 4;
	add.s64 	%rd29, %rd1, %rd28;
	st.global.f32 	[%rd29], %f9;
	add.s32 	%r92, %r92, 8;
	add.s32 	%r91, %r91, 8;
	add.s32 	%r90, %r90, 8;
	setp.ne.s32 	%p8, %r90, 0;
	@%p8 bra 	$L__BB4_7;
	add.s32 	%r93, %r92, -5;
$L__BB4_9:
	setp.eq.s32 	%p9, %r9, 0;
	@%p9 bra 	$L__BB4_17;
	and.b32  	%r21, %r8, 3;
	setp.lt.u32 	%p10, %r9, 4;
	@%p10 bra 	$L__BB4_12;
	add.s32 	%r65, %r93, 3;
	rem.s32 	%r66, %r65, %r6;
	add.s32 	%r67, %r93, %r5;
	mul.wide.s32 	%rd30, %r67, 4;
	add.s64 	%rd31, %rd2, %rd30;
	ld.global.f32 	%f10, [%rd31];
	add.s32 	%r68, %r66, %r7;
	mul.wide.s32 	%rd32, %r68, 4;
	add.s64 	%rd33, %rd1, %rd32;
	st.global.f32 	[%rd33], %f10;
	add.s32 	%r22, %r93, 4;
	rem.s32 	%r69, %r22, %r6;
	ld.global.f32 	%f11, [%rd31+4];
	add.s32 	%r70, %r69, %r7;
	mul.wide.s32 	%rd34, %r70, 4;
	add.s64 	%rd35, %rd1, %rd34;
	st.global.f32 	[%rd35], %f11;
	add.s32 	%r71, %r93, 5;
	rem.s32 	%r72, %r71, %r6;
	ld.global.f32 	%f12, [%rd31+8];
	add.s32 	%r73, %r72, %r7;
	mul.wide.s32 	%rd36, %r73, 4;
	add.s64 	%rd37, %rd1, %rd36;
	st.global.f32 	[%rd37], %f12;
	add.s32 	%r74, %r93, 6;
	rem.s32 	%r75, %r74, %r6;
	ld.global.f32 	%f13, [%rd31+12];
	add.s32 	%r76, %r75, %r7;
	mul.wide.s32 	%rd38, %r76, 4;
	add.s64 	%rd39, %rd1, %rd38;
	st.global.f32 	[%rd39], %f13;
	mov.u32 	%r93, %r22;
$L__BB4_12:
	setp.eq.s32 	%p11, %r21, 0;
	@%p11 bra 	$L__BB4_17;
	setp.eq.s32 	%p12, %r21, 1;
	@%p12 bra 	$L__BB4_15;
	add.s32 	%r77, %r93, 3;
	rem.s32 	%r78, %r77, %r6;
	add.s32 	%r79, %r93, %r5;
	mul.wide.s32 	%rd40, %r79, 4;
	add.s64 	%rd41, %rd2, %rd40;
	ld.global.f32 	%f14, [%rd41];
	add.s32 	%r80, %r78, %r7;
	mul.wide.s32 	%rd42, %r80, 4;
	add.s64 	%rd43, %rd1, %rd42;
	st.global.f32 	[%rd43], %f14;
	add.s32 	%r81, %r93, 4;
	rem.s32 	%r82, %r81, %r6;
	ld.global.f32 	%f15, [%rd41+4];
	add.s32 	%r83, %r82, %r7;
	mul.wide.s32 	%rd44, %r83, 4;
	add.s64 	%rd45, %rd1, %rd44;
	st.global.f32 	[%rd45], %f15;
	add.s32 	%r93, %r93, 2;
$L__BB4_15:
	and.b32  	%r84, %r8, 1;
	setp.eq.b32 	%p13, %r84, 1;
	not.pred 	%p14, %p13;
	@%p14 bra 	$L__BB4_17;
	add.s32 	%r85, %r93, 3;
	rem.s32 	%r86, %r85, %r6;
	add.s32 	%r87, %r93, %r5;
	mul.wide.s32 	%rd46, %r87, 4;
	add.s64 	%rd47, %rd2, %rd46;
	ld.global.f32 	%f16, [%rd47];
	add.s32 	%r88, %r86, %r7;
	mul.wide.s32 	%rd48, %r88, 4;
	add.s64 	%rd49, %rd1, %rd48;
	st.global.f32 	[%rd49], %f16;
$L__BB4_17:
	ret;

}


// ===== COMPILED SASS (sm_100) =====

	.target	sm_100

	.elftype	@"ET_EXEC"


//--------------------- .note.nv.tkinfo           --------------------------
	.section	.note.nv.tkinfo,"",@"SHT_NOTE"
	.sectionflags	@"SHF_NOTE_NV_TKINFO"
	.tkinfo
        /*0018*/ 	.word	0x00000002
        /*0030*/ 	.string	""
        /*0030*/ 	.string	"ptxas"
        /*0030*/ 	.string	"Cuda compilation tools, release 13.0, V13.0.88"
        /*0030*/ 	.string	"Build cuda_13.0.r13.0/compiler.36424714_0"
        /*0030*/ 	.string	"-arch sm_100 -m 64 "



//--------------------- .note.nv.cuinfo           --------------------------
	.section	.note.nv.cuinfo,"",@"SHT_NOTE"
	.sectionflags	@"SHF_NOTE_NV_CUINFO"
        /*0018*/ 	.short	0x0002
        /*001a*/ 	.short	0x0064
        /*001c*/ 	.short	0x0082
	.zero		2


//--------------------- .nv.info                  --------------------------
	.section	.nv.info,"",@"SHT_CUDA_INFO"
	.align	4


	//----- nvinfo : EIATTR_REGCOUNT
	.align		4
        /*0000*/ 	.byte	0x04, 0x2f
        /*0002*/ 	.short	(.L_1 - .L_0)
	.align		4
.L_0:
        /*0004*/ 	.word	index@(_Z15transposeKernelPfPKfiii)
        /*0008*/ 	.word	0x00000020


	//----- nvinfo : EIATTR_FRAME_SIZE
	.align		4
.L_1:
        /*000c*/ 	.byte	0x04, 0x11
        /*000e*/ 	.short	(.L_3 - .L_2)
	.align		4
.L_2:
        /*0010*/ 	.word	index@(_Z15transposeKernelPfPKfiii)
        /*0014*/ 	.word	0x00000000


	//----- nvinfo : EIATTR_REGCOUNT
	.align		4
.L_3:
        /*0018*/ 	.byte	0x04, 0x2f
        /*001a*/ 	.short	(.L_5 - .L_4)
	.align		4
.L_4:
        /*001c*/ 	.word	index@(_Z26calculateMacroscopicKernelPfS_S_S_PKiS1_iii)
        /*0020*/ 	.word	0x00000020


	//----- nvinfo : EIATTR_FRAME_SIZE
	.align		4
.L_5:
        /*0024*/ 	.byte	0x04, 0x11
        /*0026*/ 	.short	(.L_7 - .L_6)
	.align		4
.L_6:
        /*0028*/ 	.word	index@($__internal_2_$__cuda_sm3x_div_rn_noftz_f32_slowpath)
        /*002c*/ 	.word	0x00000000


	//----- nvinfo : EIATTR_FRAME_SIZE
	.align		4
.L_7:
        /*0030*/ 	.byte	0x04, 0x11
        /*0032*/ 	.short	(.L_9 - .L_8)
	.align		4
.L_8:
        /*0034*/ 	.word	index@(_Z26calculateMacroscopicKernelPfS_S_S_PKiS1_iii)
        /*0038*/ 	.word	0x00000000


	//----- nvinfo : EIATTR_REGCOUNT
	.align		4
.L_9:
        /*003c*/ 	.byte	0x04, 0x2f
        /*003e*/ 	.short	(.L_11 - .L_10)
	.align		4
.L_10:
        /*0040*/ 	.word	index@(_Z23macroAndCollisionKernelPfS_PKiS1_PKffiii)
        /*0044*/ 	.word	0x00000020


	//----- nvinfo : EIATTR_FRAME_SIZE
	.align		4
.L_11:
        /*0048*/ 	.byte	0x04, 0x11
        /*004a*/ 	.short	(.L_13 - .L_12)
	.align		4
.L_12:
        /*004c*/ 	.word	index@($__internal_1_$__cuda_sm3x_div_rn_noftz_f32_slowpath)
        /*0050*/ 	.word	0x00000000


	//----- nvinfo : EIATTR_FRAME_SIZE
	.align		4
.L_13:
        /*0054*/ 	.byte	0x04, 0x11
        /*0056*/ 	.short	(.L_15 - .L_14)
	.align		4
.L_14:
        /*0058*/ 	.word	index@($__internal_0_$__cuda_sm20_rcp_rn_f32_slowpath)
        /*005c*/ 	.word	0x00000000


	//----- nvinfo : EIATTR_FRAME_SIZE
	.align		4
.L_15:
        /*0060*/ 	.byte	0x04, 0x11
        /*0062*/ 	.short	(.L_17 - .L_16)
	.align		4
.L_16:
        /*0064*/ 	.word	index@(_Z23macroAndCollisionKernelPfS_PKiS1_PKffiii)
        /*0068*/ 	.word	0x00000000


	//----- nvinfo : EIATTR_REGCOUNT
	.align		4
.L_17:
        /*006c*/ 	.byte	0x04, 0x2f
        /*006e*/ 	.short	(.L_19 - .L_18)
	.align		4
.L_18:
        /*0070*/ 	.word	index@(_Z11driftKernelPfPKfPKiS3_iii)
        /*0074*/ 	.word	0x00000020


	//----- nvinfo : EIATTR_FRAME_SIZE
	.align		4
.L_19:
        /*0078*/ 	.byte	0x04, 0x11
        /*007a*/ 	.short	(.L_21 - .L_20)
	.align		4
.L_20:
        /*007c*/ 	.word	index@(_Z11driftKernelPfPKfPKiS3_iii)
        /*0080*/ 	.word	0x00000000


	//----- nvinfo : EIATTR_REGCOUNT
	.align		4
.L_21:
        /*0084*/ 	.byte	0x04, 0x2f
        /*0086*/ 	.short	(.L_23 - .L_22)
	.align		4
.L_22:
        /*0088*/ 	.word	index@(_Z16bounceBackKernelPfS_PKbiii)
        /*008c*/ 	.word	0x0000001f


	//----- nvinfo : EIATTR_FRAME_SIZE
	.align		4
.L_23:
        /*0090*/ 	.byte	0x04, 0x11
        /*0092*/ 	.short	(.L_25 - .L_24)
	.align		4
.L_24:
        /*0094*/ 	.word	index@(_Z16bounceBackKernelPfS_PKbiii)
        /*0098*/ 	.word	0x00000000


	//----- nvinfo : EIATTR_MIN_STACK_SIZE
	.align		4
.L_25:
        /*009c*/ 	.byte	0x04, 0x12
        /*009e*/ 	.short	(.L_27 - .L_26)
	.align		4
.L_26:
        /*00a0*/ 	.word	index@(_Z16bounceBackKernelPfS_PKbiii)
        /*00a4*/ 	.word	0x00000000


	//----- nvinfo : EIATTR_MIN_STACK_SIZE
	.align		4
.L_27:
        /*00a8*/ 	.byte	0x04, 0x12
        /*00aa*/ 	.short	(.L_29 - .L_28)
	.align		4
.L_28:
        /*00ac*/ 	.word	index@(_Z11driftKernelPfPKfPKiS3_iii)
        /*00b0*/ 	.word	0x00000000


	//----- nvinfo : EIATTR_MIN_STACK_SIZE
	.align		4
.L_29:
        /*00b4*/ 	.byte	0x04, 0x12
        /*00b6*/ 	.short	(.L_31 - .L_30)
	.align		4
.L_30:
        /*00b8*/ 	.word	index@(_Z23macroAndCollisionKernelPfS_PKiS1_PKffiii)
        /*00bc*/ 	.word	0x00000000


	//----- nvinfo : EIATTR_MIN_STACK_SIZE
	.align		4
.L_31:
        /*00c0*/ 	.byte	0x04, 0x12
        /*00c2*/ 	.short	(.L_33 - .L_32)
	.align		4
.L_32:
        /*00c4*/ 	.word	index@(_Z26calculateMacroscopicKernelPfS_S_S_PKiS1_iii)
        /*00c8*/ 	.word	0x00000000


	//----- nvinfo : EIATTR_MIN_STACK_SIZE
	.align		4
.L_33:
        /*00cc*/ 	.byte	0x04, 0x12
        /*00ce*/ 	.short	(.L_35 - .L_34)
	.align		4
.L_34:
        /*00d0*/ 	.word	index@(_Z15transposeKernelPfPKfiii)
        /*00d4*/ 	.word	0x00000000
.L_35:


//--------------------- .nv.compat                --------------------------
	.section	.nv.compat,"",@"SHT_CUDA_COMPAT_INFO"
	.align	4
        /*0000*/ 	.byte	0x02, 0x09, 0x00, 0x00, 0x02, 0x02, 0x01, 0x00, 0x02, 0x05, 0x05, 0x00, 0x03, 0x07, 0x01, 0x01
        /*0010*/ 	.byte	0x02, 0x03, 0x00, 0x00, 0x02, 0x06, 0x01, 0x00, 0x04, 0x0b, 0x08, 0x00, 0x01, 0x00, 0x00, 0x00
        /*0020*/ 	.byte	0x00, 0x00, 0x00, 0x00


//--------------------- .nv.info._Z16bounceBackKernelPfS_PKbiii --------------------------
	.section	.nv.info._Z16bounceBackKernelPfS_PKbiii,"",@"SHT_CUDA_INFO"
	.sectionflags	@""
	.align	4


	//----- nvinfo : EIATTR_CUDA_API_VERSION
	.align		4
        /*0000*/ 	.byte	0x04, 0x37
        /*0002*/ 	.short	(.L_37 - .L_36)
.L_36:
        /*0004*/ 	.word	0x00000082


	//----- nvinfo : EIATTR_KPARAM_INFO
	.align		4
.L_37:
        /*0008*/ 	.byte	0x04, 0x17
        /*000a*/ 	.short	(.L_39 - .L_38)
.L_38:
        /*000c*/ 	.word	0x00000000
        /*0010*/ 	.short	0x0005
        /*0012*/ 	.short	0x0020
        /*0014*/ 	.byte	0x00, 0xf0, 0x11, 0x00


	//----- nvinfo : EIATTR_KPARAM_INFO
	.align		4
.L_39:
        /*0018*/ 	.byte	0x04, 0x17
        /*001a*/ 	.short	(.L_41 - .L_40)
.L_40:
        /*001c*/ 	.word	0x00000000
        /*0020*/ 	.short	0x0004
        /*0022*/ 	.short	0x001c
        /*0024*/ 	.byte	0x00, 0xf0, 0x11, 0x00


	//----- nvinfo : EIATTR_KPARAM_INFO
	.align		4
.L_41:
        /*0028*/ 	.byte	0x04, 0x17
        /*002a*/ 	.short	(.L_43 - .L_42)
.L_42:
        /*002c*/ 	.word	0x00000000
        /*0030*/ 	.short	0x0003
        /*0032*/ 	.short	0x0018
        /*0034*/ 	.byte	0x00, 0xf0, 0x11, 0x00


	//----- nvinfo : EIATTR_KPARAM_INFO
	.align		4
.L_43:
        /*0038*/ 	.byte	0x04, 0x17
        /*003a*/ 	.short	(.L_45 - .L_44)
.L_44:
        /*003c*/ 	.word	0x00000000
        /*0040*/ 	.short	0x0002
        /*0042*/ 	.short	0x0010
        /*0044*/ 	.byte	0x00, 0xf5, 0x21, 0x00


	//----- nvinfo : EIATTR_KPARAM_INFO
	.align		4
.L_45:
        /*0048*/ 	.byte	0x04, 0x17
        /*004a*/ 	.short	(.L_47 - .L_46)
.L_46:
        /*004c*/ 	.word	0x00000000
        /*0050*/ 	.short	0x0001
        /*0052*/ 	.short	0x0008
        /*0054*/ 	.byte	0x00, 0xf5, 0x21, 0x00


	//----- nvinfo : EIATTR_KPARAM_INFO
	.align		4
.L_47:
        /*0058*/ 	.byte	0x04, 0x17
        /*005a*/ 	.short	(.L_49 - .L_48)
.L_48:
        /*005c*/ 	.word	0x00000000
        /*0060*/ 	.short	0x0000
        /*0062*/ 	.short	0x0000
        /*0064*/ 	.byte	0x00, 0xf5, 0x21, 0x00


	//----- nvinfo : EIATTR_SPARSE_MMA_MASK
	.align		4
.L_49:
        /*0068*/ 	.byte	0x03, 0x50
        /*006a*/ 	.short	0x0000


	//----- nvinfo : EIATTR_MAXREG_COUNT
	.align		4
        /*006c*/ 	.byte	0x03, 0x1b
        /*006e*/ 	.short	0x00ff


	//----- nvinfo : EIATTR_MERCURY_ISA_VERSION
	.align		4
        /*0070*/ 	.byte	0x03, 0x5f
        /*0072*/ 	.short	0x0101


	//----- nvinfo : EIATTR_VRC_CTA_INIT_COUNT
	.align		4
        /*0074*/ 	.byte	0x02, 0x4a
	.zero		1
	.zero		1


	//----- nvinfo : EIATTR_EXIT_INSTR_OFFSETS
	.align		4
        /*0078*/ 	.byte	0x04, 0x1c
        /*007a*/ 	.short	(.L_51 - .L_50)


	//   ....[0]....
.L_50:
        /*007c*/ 	.word	0x000000c0


	//   ....[1]....
        /*0080*/ 	.word	0x00000140


	//   ....[2]....
        /*0084*/ 	.word	0x00000220


	//   ....[3]....
        /*0088*/ 	.word	0x00000c70


	//   ....[4]....
        /*008c*/ 	.word	0x000011c0


	//   ....[5]....
        /*0090*/ 	.word	0x00001540


	//   ....[6]....
        /*0094*/ 	.word	0x00001750


	//----- nvinfo : EIATTR_CBANK_PARAM_SIZE
	.align		4
.L_51:
        /*0098*/ 	.byte	0x03, 0x19
        /*009a*/ 	.short	0x0024


	//----- nvinfo : EIATTR_PARAM_CBANK
	.align		4
        /*009c*/ 	.byte	0x04, 0x0a
        /*009e*/ 	.short	(.L_53 - .L_52)
	.align		4
.L_52:
        /*00a0*/ 	.word	index@(.nv.constant0._Z16bounceBackKernelPfS_PKbiii)
        /*00a4*/ 	.short	0x0380
        /*00a6*/ 	.short	0x0024


	//----- nvinfo : EIATTR_SW_WAR
	.align		4
.L_53:
        /*00a8*/ 	.byte	0x04, 0x36
        /*00aa*/ 	.short	(.L_55 - .L_54)
.L_54:
        /*00ac*/ 	.word	0x00000008
.L_55:


//--------------------- .nv.info._Z11driftKernelPfPKfPKiS3_iii --------------------------
	.section	.nv.info._Z11driftKernelPfPKfPKiS3_iii,"",@"SHT_CUDA_INFO"
	.sectionflags	@""
	.align	4


	//----- nvinfo : EIATTR_CUDA_API_VERSION
	.align		4
        /*0000*/ 	.byte	0x04, 0x37
        /*0002*/ 	.short	(.L_57 - .L_56)
.L_56:
        /*0004*/ 	.word	0x00000082


	//----- nvinfo : EIATTR_KPARAM_INFO
	.align		4
.L_57:
        /*0008*/ 	.byte	0x04, 0x17
        /*000a*/ 	.short	(.L_59 - .L_58)
.L_58:
        /*000c*/ 	.word	0x00000000
        /*0010*/ 	.short	0x0006
        /*0012*/ 	.short	0x0028
        /*0014*/ 	.byte	0x00, 0xf0, 0x11, 0x00


	//----- nvinfo : EIATTR_KPARAM_INFO
	.align		4
.L_59:
        /*0018*/ 	.byte	0x04, 0x17
        /*001a*/ 	.short	(.L_61 - .L_60)
.L_60:
        /*001c*/ 	.word	0x00000000
        /*0020*/ 	.short	0x0005
        /*0022*/ 	.short	0x0024
        /*0024*/ 	.byte	0x00, 0xf0, 0x11, 0x00


	//----- nvinfo : EIATTR_KPARAM_INFO
	.align		4
.L_61:
        /*0028*/ 	.byte	0x04, 0x17
        /*002a*/ 	.short	(.L_63 - .L_62)
.L_62:
        /*002c*/ 	.word	0x00000000
        /*0030*/ 	.short	0x0004
        /*0032*/ 	.short	0x0020
        /*0034*/ 	.byte	0x00, 0xf0, 0x11, 0x00


	//----- nvinfo : EIATTR_KPARAM_INFO
	.align		4
.L_63:
        /*0038*/ 	.byte	0x04, 0x17
        /*003a*/ 	.short	(.L_65 - .L_64)
.L_64:
        /*003c*/ 	.word	0x00000000
        /*0040*/ 	.short	0x0003
        /*0042*/ 	.short	0x0018
        /*0044*/ 	.byte	0x00, 0xf5, 0x21, 0x00


	//----- nvinfo : EIATTR_KPARAM_INFO
	.align		4
.L_65:
        /*0048*/ 	.byte	0x04, 0x17
        /*004a*/ 	.short	(.L_67 - .L_66)
.L_66:
        /*004c*/ 	.word	0x00000000
        /*0050*/ 	.short	0x0002
        /*0052*/ 	.short	0x0010
        /*0054*/ 	.byte	0x00, 0xf5, 0x21, 0x00


	//----- nvinfo : EIATTR_KPARAM_INFO
	.align		4
.L_67:
        /*0058*/ 	.byte	0x04, 0x17
        /*005a*/ 	.short	(.L_69 - .L_68)
.L_68:
        /*005c*/ 	.word	0x00000000
        /*0060*/ 	.short	0x0001
        /*0062*/ 	.short	0x0008
        /*0064*/ 	.byte	0x00, 0xf5, 0x21, 0x00


	//----- nvinfo : EIATTR_KPARAM_INFO
	.align		4
.L_69:
        /*0068*/ 	.byte	0x04, 0x17
        /*006a*/ 	.short	(.L_71 - .L_70)
.L_70:
        /*006c*/ 	.word	0x00000000
        /*0070*/ 	.short	0x0000
        /*0072*/ 	.short	0x0000
        /*0074*/ 	.byte	0x00, 0xf5, 0x21, 0x00


	//----- nvinfo : EIATTR_SPARSE_MMA_MASK
	.align		4
.L_71:
        /*0078*/ 	.byte	0x03, 0x50
        /*007a*/ 	.short	0x0000


	//----- nvinfo : EIATTR_MAXREG_COUNT
	.align		4
        /*007c*/ 	.byte	0x03, 0x1b
        /*007e*/ 	.short	0x00ff


	//----- nvinfo : EIATTR_MERCURY_ISA_VERSION
	.align		4
        /*0080*/ 	.byte	0x03, 0x5f
        /*0082*/ 	.short	0x0101


	//----- nvinfo : EIATTR_VRC_CTA_INIT_COUNT
	.align		4
        /*0084*/ 	.byte	0x02, 0x4a
	.zero		1
	.zero		1


	//----- nvinfo : EIATTR_EXIT_INSTR_OFFSETS
	.align		4
        /*0088*/ 	.byte	0x04, 0x1c
        /*008a*/ 	.short	(.L_73 - .L_72)


	//   ....[0]....
.L_72:
        /*008c*/ 	.word	0x00000220


	//   ....[1]....
        /*0090*/ 	.word	0x00000e90


	//   ....[2]....
        /*0094*/ 	.word	0x00001500


	//   ....[3]....
        /*0098*/ 	.word	0x00001910


	//----- nvinfo : EIATTR_CBANK_PARAM_SIZE
	.align		4
.L_73:
        /*009c*/ 	.byte	0x03, 0x19
        /*009e*/ 	.short	0x002c


	//----- nvinfo : EIATTR_PARAM_CBANK
	.align		4
        /*00a0*/ 	.byte	0x04, 0x0a
        /*00a2*/ 	.short	(.L_75 - .L_74)
	.align		4
.L_74:
        /*00a4*/ 	.word	index@(.nv.constant0._Z11driftKernelPfPKfPKiS3_iii)
        /*00a8*/ 	.short	0x0380
        /*00aa*/ 	.short	0x002c


	//----- nvinfo : EIATTR_SW_WAR
	.align		4
.L_75:
        /*00ac*/ 	.byte	0x04, 0x36
        /*00ae*/ 	.short	(.L_77 - .L_76)
.L_76:
        /*00b0*/ 	.word	0x00000008
.L_77:


//--------------------- .nv.info._Z23macroAndCollisionKernelPfS_PKiS1_PKffiii --------------------------
	.section	.nv.info._Z23macroAndCollisionKernelPfS_PKiS1_PKffiii,"",@"SHT_CUDA_INFO"
	.sectionflags	@""
	.align	4


	//----- nvinfo : EIATTR_CUDA_API_VERSION
	.align		4
        /*0000*/ 	.byte	0x04, 0x37
        /*0002*/ 	.short	(.L_79 - .L_78)
.L_78:
        /*0004*/ 	.word	0x00000082


	//----- nvinfo : EIATTR_KPARAM_INFO
	.align		4
.L_79:
        /*0008*/ 	.byte	0x04, 0x17
        /*000a*/ 	.short	(.L_81 - .L_80)
.L_80:
        /*000c*/ 	.word	0x00000000
        /*0010*/ 	.short	0x0008
        /*0012*/ 	.short	0x0034
        /*0014*/ 	.byte	0x00, 0xf0, 0x11, 0x00


	//----- nvinfo : EIATTR_KPARAM_INFO
	.align		4
.L_81:
        /*0018*/ 	.byte	0x04, 0x17
        /*001a*/ 	.short	(.L_83 - .L_82)
.L_82:
        /*001c*/ 	.word	0x00000000
        /*0020*/ 	.short	0x0007
        /*0022*/ 	.short	0x0030
        /*0024*/ 	.byte	0x00, 0xf0, 0x11, 0x00


	//----- nvinfo : EIATTR_KPARAM_INFO
	.align		4
.L_83:
        /*0028*/ 	.byte	0x04, 0x17
        /*002a*/ 	.short	(.L_85 - .L_84)
.L_84:
        /*002c*/ 	.word	0x00000000
        /*0030*/ 	.short	0x0006
        /*0032*/ 	.short	0x002c
        /*0034*/ 	.byte	0x00, 0xf0, 0x11, 0x00


	//----- nvinfo : EIATTR_KPARAM_INFO
	.align		4
.L_85:
        /*0038*/ 	.byte	0x04, 0x17
        /*003a*/ 	.short	(.L_87 - .L_86)
.L_86:
        /*003c*/ 	.word	0x00000000
        /*0040*/ 	.short	0x0005
        /*0042*/ 	.short	0x0028
        /*0044*/ 	.byte	0x00, 0xf0, 0x11, 0x00


	//----- nvinfo : EIATTR_KPARAM_INFO
	.align		4
.L_87:
        /*0048*/ 	.byte	0x04, 0x17
        /*004a*/ 	.short	(.L_89 - .L_88)
.L_88:
        /*004c*/ 	.word	0x00000000
        /*0050*/ 	.short	0x0004
        /*0052*/ 	.short	0x0020
        /*0054*/ 	.byte	0x00, 0xf5, 0x21, 0x00


	//----- nvinfo : EIATTR_KPARAM_INFO
	.align		4
.L_89:
        /*0058*/ 	.byte	0x04, 0x17
        /*005a*/ 	.short	(.L_91 - .L_90)
.L_90:
        /*005c*/ 	.word	0x00000000
        /*0060*/ 	.short	0x0003
        /*0062*/ 	.short	0x0018
        /*0064*/ 	.byte	0x00, 0xf5, 0x21, 0x00


	//----- nvinfo : EIATTR_KPARAM_INFO
	.align		4
.L_91:
        /*0068*/ 	.byte	0x04, 0x17
        /*006a*/ 	.short	(.L_93 - .L_92)
.L_92:
        /*006c*/ 	.word	0x00000000
        /*0070*/ 	.short	0x0002
        /*0072*/ 	.short	0x0010
        /*0074*/ 	.byte	0x00, 0xf5, 0x21, 0x00


	//----- nvinfo : EIATTR_KPARAM_INFO
	.align		4
.L_93:
        /*0078*/ 	.byte	0x04, 0x17
        /*007a*/ 	.short	(.L_95 - .L_94)
.L_94:
        /*007c*/ 	.word	0x00000000
        /*0080*/ 	.short	0x0001
        /*0082*/ 	.short	0x0008
        /*0084*/ 	.byte	0x00, 0xf5, 0x21, 0x00


	//----- nvinfo : EIATTR_KPARAM_INFO
	.align		4
.L_95:
        /*0088*/ 	.byte	0x04, 0x17
        /*008a*/ 	.short	(.L_97 - .L_96)
.L_96:
        /*008c*/ 	.word	0x00000000
        /*0090*/ 	.short	0x0000
        /*0092*/ 	.short	0x0000
        /*0094*/ 	.byte	0x00, 0xf5, 0x21, 0x00


	//----- nvinfo : EIATTR_SPARSE_MMA_MASK
	.align		4
.L_97:
        /*0098*/ 	.byte	0x03, 0x50
        /*009a*/ 	.short	0x0000


	//----- nvinfo : EIATTR_MAXREG_COUNT
	.align		4
        /*009c*/ 	.byte	0x03, 0x1b
        /*009e*/ 	.short	0x00ff


	//----- nvinfo : EIATTR_MERCURY_ISA_VERSION
	.align		4
        /*00a0*/ 	.byte	0x03, 0x5f
        /*00a2*/ 	.short	0x0101


	//----- nvinfo : EIATTR_VRC_CTA_INIT_COUNT
	.align		4
        /*00a4*/ 	.byte	0x02, 0x4a
	.zero		1
	.zero		1


	//----- nvinfo : EIATTR_EXIT_INSTR_OFFSETS
	.align		4
        /*00a8*/ 	.byte	0x04, 0x1c
        /*00aa*/ 	.short	(.L_99 - .L_98)


	//   ....[0]....
.L_98:
        /*00ac*/ 	.word	0x00000290


	//   ....[1]....
        /*00b0*/ 	.word	0x00001060


	//   ....[2]....
        /*00b4*/ 	.word	0x00001780


	//   ....[3]....
        /*00b8*/ 	.word	0x00001ac0


	//   ....[4]....
        /*00bc*/ 	.word	0x00001cd0


	//----- nvinfo : EIATTR_CRS_STACK_SIZE
	.align		4
.L_99:
        /*00c0*/ 	.byte	0x04, 0x1e
        /*00c2*/ 	.short	(.L_101 - .L_100)
.L_100:
        /*00c4*/ 	.word	0x00000000


	//----- nvinfo : EIATTR_CBANK_PARAM_SIZE
	.align		4
.L_101:
        /*00c8*/ 	.byte	0x03, 0x19
        /*00ca*/ 	.short	0x0038


	//----- nvinfo : EIATTR_PARAM_CBANK
	.align		4
        /*00cc*/ 	.byte	0x04, 0x0a
        /*00ce*/ 	.short	(.L_103 - .L_102)
	.align		4
.L_102:
        /*00d0*/ 	.word	index@(.nv.constant0._Z23macroAndCollisionKernelPfS_PKiS1_PKffiii)
        /*00d4*/ 	.short	0x0380
        /*00d6*/ 	.short	0x0038


	//----- nvinfo : EIATTR_SW_WAR
	.align		4
.L_103:
        /*00d8*/ 	.byte	0x04, 0x36
        /*00da*/ 	.short	(.L_105 - .L_104)
.L_104:
        /*00dc*/ 	.word	0x00000008
.L_105:


//--------------------- .nv.info._Z26calculateMacroscopicKernelPfS_S_S_PKiS1_iii --------------------------
	.section	.nv.info._Z26calculateMacroscopicKernelPfS_S_S_PKiS1_iii,"",@"SHT_CUDA_INFO"
	.sectionflags	@""
	.align	4


	//----- nvinfo : EIATTR_CUDA_API_VERSION
	.align		4
        /*0000*/ 	.byte	0x04, 0x37
        /*0002*/ 	.short	(.L_107 - .L_106)
.L_106:
        /*0004*/ 	.word	0x00000082


	//----- nvinfo : EIATTR_KPARAM_INFO
	.align		4
.L_107:
        /*0008*/ 	.byte	0x04, 0x17
        /*000a*/ 	.short	(.L_109 - .L_108)
.L_108:
        /*000c*/ 	.word	0x00000000
        /*0010*/ 	.short	0x0008
        /*0012*/ 	.short	0x0038
        /*0014*/ 	.byte	0x00, 0xf0, 0x11, 0x00


	//----- nvinfo : EIATTR_KPARAM_INFO
	.align		4
.L_109:
        /*0018*/ 	.byte	0x04, 0x17
        /*001a*/ 	.short	(.L_111 - .L_110)
.L_110:
        /*001c*/ 	.word	0x00000000
        /*0020*/ 	.short	0x0007
        /*0022*/ 	.short	0x0034
        /*0024*/ 	.byte	0x00, 0xf0, 0x11, 0x00


	//----- nvinfo : EIATTR_KPARAM_INFO
	.align		4
.L_111:
        /*0028*/ 	.byte	0x04, 0x17
        /*002a*/ 	.short	(.L_113 - .L_112)
.L_112:
        /*002c*/ 	.word	0x00000000
        /*0030*/ 	.short	0x0006
        /*0032*/ 	.short	0x0030
        /*0034*/ 	.byte	0x00, 0xf0, 0x11, 0x00


	//----- nvinfo : EIATTR_KPARAM_INFO
	.align		4
.L_113:
        /*0038*/ 	.byte	0x04, 0x17
        /*003a*/ 	.short	(.L_115 - .L_114)
.L_114:
        /*003c*/ 	.word	0x00000000
        /*0040*/ 	.short	0x0005
        /*0042*/ 	.short	0x0028
        /*0044*/ 	.byte	0x00, 0xf5, 0x21, 0x00


	//----- nvinfo : EIATTR_KPARAM_INFO
	.align		4
.L_115:
        /*0048*/ 	.byte	0x04, 0x17
        /*004a*/ 	.short	(.L_117 - .L_116)
.L_116:
        /*004c*/ 	.word	0x00000000
        /*0050*/ 	.short	0x0004
        /*0052*/ 	.short	0x0020
        /*0054*/ 	.byte	0x00, 0xf5, 0x21, 0x00


	//----- nvinfo : EIATTR_KPARAM_INFO
	.align		4
.L_117:
        /*0058*/ 	.byte	0x04, 0x17
        /*005a*/ 	.short	(.L_119 - .L_118)
.L_118:
        /*005c*/ 	.word	0x00000000
        /*0060*/ 	.short	0x0003
        /*0062*/ 	.short	0x0018
        /*0064*/ 	.byte	0x00, 0xf5, 0x21, 0x00


	//----- nvinfo : EIATTR_KPARAM_INFO
	.align		4
.L_119:
        /*0068*/ 	.byte	0x04, 0x17
        /*006a*/ 	.short	(.L_121 - .L_120)
.L_120:
        /*006c*/ 	.word	0x00000000
        /*0070*/ 	.short	0x0002
        /*0072*/ 	.short	0x0010
        /*0074*/ 	.byte	0x00, 0xf5, 0x21, 0x00


	//----- nvinfo : EIATTR_KPARAM_INFO
	.align		4
.L_121:
        /*0078*/ 	.byte	0x04, 0x17
        /*007a*/ 	.short	(.L_123 - .L_122)
.L_122:
        /*007c*/ 	.word	0x00000000
        /*0080*/ 	.short	0x0001
        /*0082*/ 	.short	0x0008
        /*0084*/ 	.byte	0x00, 0xf5, 0x21, 0x00


	//----- nvinfo : EIATTR_KPARAM_INFO
	.align		4
.L_123:
        /*0088*/ 	.byte	0x04, 0x17
        /*008a*/ 	.short	(.L_125 - .L_124)
.L_124:
        /*008c*/ 	.word	0x00000000
        /*0090*/ 	.short	0x0000
        /*0092*/ 	.short	0x0000
        /*0094*/ 	.byte	0x00, 0xf5, 0x21, 0x00


	//----- nvinfo : EIATTR_SPARSE_MMA_MASK
	.align		4
.L_125:
        /*0098*/ 	.byte	0x03, 0x50
        /*009a*/ 	.short	0x0000


	//----- nvinfo : EIATTR_MAXREG_COUNT
	.align		4
        /*009c*/ 	.byte	0x03, 0x1b
        /*009e*/ 	.short	0x00ff


	//----- nvinfo : EIATTR_MERCURY_ISA_VERSION
	.align		4
        /*00a0*/ 	.byte	0x03, 0x5f
        /*00a2*/ 	.short	0x0101


	//----- nvinfo : EIATTR_VRC_CTA_INIT_COUNT
	.align		4
        /*00a4*/ 	.byte	0x02, 0x4a
	.zero		1
	.zero		1


	//----- nvinfo : EIATTR_EXIT_INSTR_OFFSETS
	.align		4
        /*00a8*/ 	.byte	0x04, 0x1c
        /*00aa*/ 	.short	(.L_127 - .L_126)


	//   ....[0]....
.L_126:
        /*00ac*/ 	.word	0x000000c0


	//   ....[1]....
        /*00b0*/ 	.word	0x00000f70


	//----- nvinfo : EIATTR_CRS_STACK_SIZE
	.align		4
.L_127:
        /*00b4*/ 	.byte	0x04, 0x1e
        /*00b6*/ 	.short	(.L_129 - .L_128)
.L_128:
        /*00b8*/ 	.word	0x00000000


	//----- nvinfo : EIATTR_CBANK_PARAM_SIZE
	.align		4
.L_129:
        /*00bc*/ 	.byte	0x03, 0x19
        /*00be*/ 	.short	0x003c


	//----- nvinfo : EIATTR_PARAM_CBANK
	.align		4
        /*00c0*/ 	.byte	0x04, 0x0a
        /*00c2*/ 	.short	(.L_131 - .L_130)
	.align		4
.L_130:
        /*00c4*/ 	.word	index@(.nv.constant0._Z26calculateMacroscopicKernelPfS_S_S_PKiS1_iii)
        /*00c8*/ 	.short	0x0380
        /*00ca*/ 	.short	0x003c


	//----- nvinfo : EIATTR_SW_WAR
	.align		4
.L_131:
        /*00cc*/ 	.byte	0x04, 0x36
        /*00ce*/ 	.short	(.L_133 - .L_132)
.L_132:
        /*00d0*/ 	.word	0x00000008
.L_133:


//--------------------- .nv.info._Z15transposeKernelPfPKfiii --------------------------
	.section	.nv.info._Z15transposeKernelPfPKfiii,"",@"SHT_CUDA_INFO"
	.sectionflags	@""
	.align	4


	//----- nvinfo : EIATTR_CUDA_API_VERSION
	.align		4
        /*0000*/ 	.byte	0x04, 0x37
        /*0002*/ 	.short	(.L_135 - .L_134)
.L_134:
        /*0004*/ 	.word	0x00000082


	//----- nvinfo : EIATTR_KPARAM_INFO
	.align		4
.L_135:
        /*0008*/ 	.byte	0x04, 0x17
        /*000a*/ 	.short	(.L_137 - .L_136)
.L_136:
        /*000c*/ 	.word	0x00000000
        /*0010*/ 	.short	0x0004
        /*0012*/ 	.short	0x0018
        /*0014*/ 	.byte	0x00, 0xf0, 0x11, 0x00


	//----- nvinfo : EIATTR_KPARAM_INFO
	.align		4
.L_137:
        /*0018*/ 	.byte	0x04, 0x17
        /*001a*/ 	.short	(.L_139 - .L_138)
.L_138:
        /*001c*/ 	.word	0x00000000
        /*0020*/ 	.short	0x0003
        /*0022*/ 	.short	0x0014
        /*0024*/ 	.byte	0x00, 0xf0, 0x11, 0x00


	//----- nvinfo : EIATTR_KPARAM_INFO
	.align		4
.L_139:
        /*0028*/ 	.byte	0x04, 0x17
        /*002a*/ 	.short	(.L_141 - .L_140)
.L_140:
        /*002c*/ 	.word	0x00000000
        /*0030*/ 	.short	0x0002
        /*0032*/ 	.short	0x0010
        /*0034*/ 	.byte	0x00, 0xf0, 0x11, 0x00


	//----- nvinfo : EIATTR_KPARAM_INFO
	.align		4
.L_141:
        /*0038*/ 	.byte	0x04, 0x17
        /*003a*/ 	.short	(.L_143 - .L_142)
.L_142:
        /*003c*/ 	.word	0x00000000
        /*0040*/ 	.short	0x0001
        /*0042*/ 	.short	0x0008
        /*0044*/ 	.byte	0x00, 0xf5, 0x21, 0x00


	//----- nvinfo : EIATTR_KPARAM_INFO
	.align		4
.L_143:
        /*0048*/ 	.byte	0x04, 0x17
        /*004a*/ 	.short	(.L_145 - .L_144)
.L_144:
        /*004c*/ 	.word	0x00000000
        /*0050*/ 	.short	0x0000
        /*0052*/ 	.short	0x0000
        /*0054*/ 	.byte	0x00, 0xf5, 0x21, 0x00


	//----- nvinfo : EIATTR_SPARSE_MMA_MASK
	.align		4
.L_145:
        /*0058*/ 	.byte	0x03, 0x50
        /*005a*/ 	.short	0x0000


	//----- nvinfo : EIATTR_MAXREG_COUNT
	.align		4
        /*005c*/ 	.byte	0x03, 0x1b
        /*005e*/ 	.short	0x00ff


	//----- nvinfo : EIATTR_MERCURY_ISA_VERSION
	.align		4
        /*0060*/ 	.byte	0x03, 0x5f
        /*0062*/ 	.short	0x0101


	//----- nvinfo : EIATTR_VRC_CTA_INIT_COUNT
	.align		4
        /*0064*/ 	.byte	0x02, 0x4a
	.zero		1
	.zero		1


	//----- nvinfo : EIATTR_EXIT_INSTR_OFFSETS
	.align		4
        /*0068*/ 	.byte	0x04, 0x1c
        /*006a*/ 	.short	(.L_147 - .L_146)


	//   ....[0]....
.L_146:
        /*006c*/ 	.word	0x000000e0


	//   ....[1]....
        /*0070*/ 	.word	0x00000580


	//   ....[2]....
        /*0074*/ 	.word	0x000007b0


	//   ....[3]....
        /*0078*/ 	.word	0x00000920


	//   ....[4]....
        /*007c*/ 	.word	0x00000a20


	//----- nvinfo : EIATTR_CBANK_PARAM_SIZE
	.align		4
.L_147:
        /*0080*/ 	.byte	0x03, 0x19
        /*0082*/ 	.short	0x001c


	//----- nvinfo : EIATTR_PARAM_CBANK
	.align		4
        /*0084*/ 	.byte	0x04, 0x0a
        /*0086*/ 	.short	(.L_149 - .L_148)
	.align		4
.L_148:
        /*0088*/ 	.word	index@(.nv.constant0._Z15transposeKernelPfPKfiii)
        /*008c*/ 	.short	0x0380
        /*008e*/ 	.short	0x001c


	//----- nvinfo : EIATTR_SW_WAR
	.align		4
.L_149:
        /*0090*/ 	.byte	0x04, 0x36
        /*0092*/ 	.short	(.L_151 - .L_150)
.L_150:
        /*0094*/ 	.word	0x00000008
.L_151:


//--------------------- .nv.callgraph             --------------------------
	.section	.nv.callgraph,"",@"SHT_CUDA_CALLGRAPH"
	.align	4
	.sectionentsize	8
	.align		4
        /*0000*/ 	.word	0x00000000
	.align		4
        /*0004*/ 	.word	0xffffffff
	.align		4
        /*0008*/ 	.word	0x00000000
	.align		4
        /*000c*/ 	.word	0xfffffffe
	.align		4
        /*0010*/ 	.word	0x00000000
	.align		4
        /*0014*/ 	.word	0xfffffffd
	.align		4
        /*0018*/ 	.word	0x00000000
	.align		4
        /*001c*/ 	.word	0xfffffffc


//--------------------- .text._Z16bounceBackKernelPfS_PKbiii --------------------------
	.section	.text._Z16bounceBackKernelPfS_PKbiii,"ax",@progbits
	.align	128
        .global         _Z16bounceBackKernelPfS_PKbiii
        .type           _Z16bounceBackKernelPfS_PKbiii,@function
        .size           _Z16bounceBackKernelPfS_PKbiii,(.L_x_71 - _Z16bounceBackKernelPfS_PKbiii)
        .other          _Z16bounceBackKernelPfS_PKbiii,@"STO_CUDA_ENTRY STV_DEFAULT"
_Z16bounceBackKernelPfS_PKbiii:
.text._Z16bounceBackKernelPfS_PKbiii:
[----:B------:R-:W-:Y:S01]  /*0000*/  LDC R1, c[0x0][0x37c] ;  /* 0x0000df00ff017b82 */ /* 0x000fe20000000800 */
[----:B------:R-:W0:Y:S07]  /*0010*/  S2R R2, SR_TID.Y ;  /* 0x0000000000027919 */ /* 0x000e2e0000002200 */
[----:B------:R-:W1:Y:S01]  /*0020*/  LDC R0, c[0x0][0x360] ;  /* 0x0000d800ff007b82 */ /* 0x000e620000000800 */
[----:B------:R-:W2:Y:S01]  /*0030*/  LDCU.64 UR6, c[0x0][0x398] ;  /* 0x00007300ff0677ac */ /* 0x000ea20008000a00 */
[----:B------:R-:W1:Y:S06]  /*0040*/  S2R R5, SR_TID.X ;  /* 0x0000000000057919 */ /* 0x000e6c0000002100 */
[----:B------:R-:W0:Y:S08]  /*0050*/  S2UR UR5, SR_CTAID.Y ;  /* 0x00000000000579c3 */ /* 0x000e300000002600 */
[----:B------:R-:W0:Y:S08]  /*0060*/  LDC R3, c[0x0][0x364] ;  /* 0x0000d900ff037b82 */ /* 0x000e300000000800 */
[----:B------:R-:W1:Y:S01]  /*0070*/  S2UR UR4, SR_CTAID.X ;  /* 0x00000000000479c3 */ /* 0x000e620000002500 */
[----:B0-----:R-:W-:-:S05]  /*0080*/  IMAD R3, R3, UR5, R2 ;  /* 0x0000000503037c24 */ /* 0x001fca000f8e0202 */
[----:B--2---:R-:W-:Y:S01]  /*0090*/  ISETP.GE.AND P0, PT, R3, UR7, PT ;  /* 0x0000000703007c0c */ /* 0x004fe2000bf06270 */
[----:B-1----:R-:W-:-:S05]  /*00a0*/  IMAD R0, R0, UR4, R5 ;  /* 0x0000000400007c24 */ /* 0x002fca000f8e0205 */
[----:B------:R-:W-:-:S13]  /*00b0*/  ISETP.GE.OR P0, PT, R0, UR6, P0 ;  /* 0x0000000600007c0c */ /* 0x000fda0008706670 */
[----:B------:R-:W-:Y:S05]  /*00c0*/  @P0 EXIT ;  /* 0x000000000000094d */ /* 0x000fea0003800000 */
[----:B------:R-:W0:Y:S01]  /*00d0*/  LDCU.64 UR8, c[0x0][0x390] ;  /* 0x00007200ff0877ac */ /* 0x000e220008000a00 */
[----:B------:R-:W-:Y:S01]  /*00e0*/  IMAD R0, R3, UR6, R0 ;  /* 0x0000000603007c24 */ /* 0x000fe2000f8e0200 */
[----:B------:R-:W1:Y:S04]  /*00f0*/  LDCU.64 UR4, c[0x0][0x358] ;  /* 0x00006b00ff0477ac */ /* 0x000e680008000a00 */
[----:B0-----:R-:W-:-:S04]  /*0100*/  IADD3 R2, P0, PT, R0, UR8, RZ ;  /* 0x0000000800027c10 */ /* 0x001fc8000ff1e0ff */
[----:B------:R-:W-:-:S05]  /*0110*/  LEA.HI.X.SX32 R3, R0, UR9, 0x1, P0 ;  /* 0x0000000900037c11 */ /* 0x000fca00080f0eff */
[----:B-1----:R-:W2:Y:S02]  /*0120*/  LDG.E.U8 R2, desc[UR4][R2.64] ;  /* 0x0000000402027981 */ /* 0x002ea4000c1e1100 */
[----:B--2---:R-:W-:-:S13]  /*0130*/  ISETP.NE.AND P0, PT, R2, RZ, PT ;  /* 0x000000ff0200720c */ /* 0x004fda0003f05270 */
[----:B------:R-:W-:Y:S05]  /*0140*/  @!P0 EXIT ;  /* 0x000000000000894d */ /* 0x000fea0003800000 */
[----:B------:R-:W0:Y:S01]  /*0150*/  LDC R8, c[0x0][0x3a0] ;  /* 0x0000e800ff087b82 */ /* 0x000e220000000800 */
[----:B------:R-:W-:Y:S01]  /*0160*/  IMAD.MOV.U32 R11, RZ, RZ, RZ ;  /* 0x000000ffff0b7224 */ /* 0x000fe200078e00ff */
[----:B0-----:R-:W-:-:S13]  /*0170*/  ISETP.GE.AND P0, PT, R8, 0x1, PT ;  /* 0x000000010800780c */ /* 0x001fda0003f06270 */
[----:B------:R-:W-:Y:S05]  /*0180*/  @!P0 BRA `(.L_x_0) ;  /* 0x0000000000208947 */ /* 0x000fea0003800000 */
[----:B------:R-:W0:Y:S01]  /*0190*/  LDC.64 R2, c[0x0][0x388] ;  /* 0x0000e200ff027b82 */ /* 0x000e220000000a00 */
[----:B------:R-:W-:-:S07]  /*01a0*/  IMAD R7, R0, R8, RZ ;  /* 0x0000000800077224 */ /* 0x000fce00078e02ff */
[----:B------:R-:W1:Y:S01]  /*01b0*/  LDC.64 R4, c[0x0][0x380] ;  /* 0x0000e000ff047b82 */ /* 0x000e620000000a00 */
[----:B0-----:R-:W-:-:S06]  /*01c0*/  IMAD.WIDE R2, R7, 0x4, R2 ;  /* 0x0000000407027825 */ /* 0x001fcc00078e0202 */
[----:B------:R-:W2:Y:S01]  /*01d0*/  LDG.E R3, desc[UR4][R2.64] ;  /* 0x0000000402037981 */ /* 0x000ea2000c1e1900 */
[----:B------:R-:W-:Y:S02]  /*01e0*/  IMAD.MOV.U32 R11, RZ, RZ, 0x1 ;  /* 0x00000001ff0b7424 */ /* 0x000fe400078e00ff */
[----:B-1----:R-:W-:-:S05]  /*01f0*/  IMAD.WIDE R4, R7, 0x4, R4 ;  /* 0x0000000407047825 */ /* 0x002fca00078e0204 */
[----:B--2---:R0:W-:Y:S02]  /*0200*/  STG.E desc[UR4][R4.64], R3 ;  /* 0x0000000304007986 */ /* 0x0041e4000c101904 */
.L_x_0:
[----:B------:R-:W-:-:S13]  /*0210*/  ISETP.GE.AND P0, PT, R11, R8, PT ;  /* 0x000000080b00720c */ /* 0x000fda0003f06270 */
[----:B------:R-:W-:Y:S05]  /*0220*/  @P0 EXIT ;  /* 0x000000000000094d */ /* 0x000fea0003800000 */
[-C--:B------:R-:W-:Y:S01]  /*0230*/  IADD3 R2, PT, PT, R11, -R8.reuse, RZ ;  /* 0x800000080b027210 */ /* 0x080fe20007ffe0ff */
[----:B0-----:R-:W-:Y:S02]  /*0240*/  VIADD R3, R8, 0xffffffff ;  /* 0xffffffff08037836 */ /* 0x001fe40000000000 */
[----:B------:R-:W-:Y:S01]  /*0250*/  IMAD R4, R0, R8, 0x1 ;  /* 0x0000000100047424 */ /* 0x000fe200078e0208 */
[----:B------:R-:W-:Y:S01]  /*0260*/  ISETP.GT.U32.AND P0, PT, R2, -0x8, PT ;  /* 0xfffffff80200780c */ /* 0x000fe20003f04070 */
[----:B------:R-:W-:-:S05]  /*0270*/  IMAD.IADD R2, R8, 0x1, -R11 ;  /* 0x0000000108027824 */ /* 0x000fca00078e0a0b */
[----:B------:R-:W-:-:S07]  /*0280*/  LOP3.LUT R5, R2, 0x7, RZ, 0xc0, !PT ;  /* 0x0000000702057812 */ /* 0x000fce00078ec0ff */
[----:B------:R-:W-:Y:S05]  /*0290*/  @P0 BRA `(.L_x_1) ;  /* 0x0000000800700947 */ /* 0x000fea0003800000 */
[----:B------:R-:W-:Y:S01]  /*02a0*/  IABS R6, R3 ;  /* 0x0000000300067213 */ /* 0x000fe20000000000 */
[----:B------:R-:W0:Y:S01]  /*02b0*/  LDC.64 R12, c[0x0][0x380] ;  /* 0x0000e000ff0c7b82 */ /* 0x000e220000000a00 */
[----:B------:R-:W-:Y:S02]  /*02c0*/  LOP3.LUT R10, R2, 0xfffffff8, RZ, 0xc0, !PT ;  /* 0xfffffff8020a7812 */ /* 0x000fe400078ec0ff */
[----:B------:R-:W1:Y:S03]  /*02d0*/  I2F.RP R9, R6 ;  /* 0x0000000600097306 */ /* 0x000e660000209400 */
[----:B------:R-:W-:Y:S02]  /*02e0*/  IMAD.MOV R10, RZ, RZ, -R10 ;  /* 0x000000ffff0a7224 */ /* 0x000fe400078e0a0a */
[----:B------:R-:W2:Y:S03]  /*02f0*/  LDC.64 R14, c[0x0][0x388] ;  /* 0x0000e200ff0e7b82 */ /* 0x000ea60000000a00 */
[----:B-1----:R-:W1:Y:S02]  /*0300*/  MUFU.RCP R9, R9 ;  /* 0x0000000900097308 */ /* 0x002e640000001000 */
[----:B-1----:R-:W-:Y:S01]  /*0310*/  IADD3 R16, PT, PT, R9, 0xffffffe, RZ ;  /* 0x0ffffffe09107810 */ /* 0x002fe20007ffe0ff */
[----:B------:R-:W-:Y:S01]  /*0320*/  IMAD R9, R0, R8, R11 ;  /* 0x0000000800097224 */ /* 0x000fe200078e020b */
[----:B------:R-:W-:-:S04]  /*0330*/  IADD3 R8, PT, PT, R11, 0x5, RZ ;  /* 0x000000050b087810 */ /* 0x000fc80007ffe0ff */
[----:B------:R1:W3:Y:S02]  /*0340*/  F2I.FTZ.U32.TRUNC.NTZ R17, R16 ;  /* 0x0000001000117305 */ /* 0x0002e4000021f000 */
[----:B-1----:R-:W-:Y:S02]  /*0350*/  IMAD.MOV.U32 R16, RZ, RZ, RZ ;  /* 0x000000ffff107224 */ /* 0x002fe400078e00ff */
[----:B---3--:R-:W-:-:S04]  /*0360*/  IMAD.MOV R7, RZ, RZ, -R17 ;  /* 0x000000ffff077224 */ /* 0x008fc800078e0a11 */
[----:B------:R-:W-:-:S04]  /*0370*/  IMAD R7, R7, R6, RZ ;  /* 0x0000000607077224 */ /* 0x000fc800078e02ff */
[----:B0-2---:R-:W-:-:S07]  /*0380*/  IMAD.HI.U32 R7, R17, R7, R16 ;  /* 0x0000000711077227 */ /* 0x005fce00078e0010 */
.L_x_2:
[----:B0-----:R-:W-:-:S05]  /*0390*/  IMAD.WIDE R16, R9, 0x4, R14 ;  /* 0x0000000409107825 */ /* 0x001fca00078e020e */
[----:B------:R-:W2:Y:S01]  /*03a0*/  LDG.E R25, desc[UR4][R16.64] ;  /* 0x0000000410197981 */ /* 0x000ea2000c1e1900 */
[----:B------:R-:W-:Y:S01]  /*03b0*/  VIADD R18, R8, 0xfffffffe ;  /* 0xfffffffe08127836 */ /* 0x000fe20000000000 */
[----:B------:R-:W-:-:S04]  /*03c0*/  IABS R11, R3 ;  /* 0x00000003000b7213 */ /* 0x000fc80000000000 */
[----:B------:R-:W-:Y:S02]  /*03d0*/  IABS R22, R18 ;  /* 0x0000001200167213 */ /* 0x000fe40000000000 */
[----:B------:R-:W-:Y:S02]  /*03e0*/  IADD3 R21, PT, PT, RZ, -R11, RZ ;  /* 0x8000000bff157210 */ /* 0x000fe40007ffe0ff */
[----:B------:R-:W-:Y:S01]  /*03f0*/  ISETP.GE.AND P1, PT, R18, RZ, PT ;  /* 0x000000ff1200720c */ /* 0x000fe20003f26270 */
[----:B------:R-:W-:-:S04]  /*0400*/  IMAD.HI.U32 R20, R7, R22, RZ ;  /* 0x0000001607147227 */ /* 0x000fc800078e00ff */
[----:B------:R-:W-:-:S05]  /*0410*/  IMAD R20, R20, R21, R22 ;  /* 0x0000001514147224 */ /* 0x000fca00078e0216 */
[----:B------:R-:W-:-:S13]  /*0420*/  ISETP.GT.U32.AND P0, PT, R6, R20, PT ;  /* 0x000000140600720c */ /* 0x000fda0003f04070 */
[----:B------:R-:W-:-:S05]  /*0430*/  @!P0 IMAD.IADD R20, R20, 0x1, -R11 ;  /* 0x0000000114148824 */ /* 0x000fca00078e0a0b */
[----:B------:R-:W-:-:S13]  /*0440*/  ISETP.GT.U32.AND P0, PT, R6, R20, PT ;  /* 0x000000140600720c */ /* 0x000fda0003f04070 */
[----:B------:R-:W-:Y:S01]  /*0450*/  @!P0 IMAD.IADD R20, R20, 0x1, -R11 ;  /* 0x0000000114148824 */ /* 0x000fe200078e0a0b */
[----:B------:R-:W-:-:S04]  /*0460*/  ISETP.NE.AND P0, PT, R3, RZ, PT ;  /* 0x000000ff0300720c */ /* 0x000fc80003f05270 */
[----:B------:R-:W-:Y:S02]  /*0470*/  MOV R7, R20 ;  /* 0x0000001400077202 */ /* 0x000fe40000000f00 */
[----:B------:R-:W-:-:S03]  /*0480*/  LOP3.LUT R20, RZ, R3, RZ, 0x33, !PT ;  /* 0x00000003ff147212 */ /* 0x000fc600078e33ff */
[----:B------:R-:W-:-:S05]  /*0490*/  @!P1 IMAD.MOV R7, RZ, RZ, -R7 ;  /* 0x000000ffff079224 */ /* 0x000fca00078e0a07 */
[----:B------:R-:W-:-:S05]  /*04a0*/  SEL R7, R20, R7, !P0 ;  /* 0x0000000714077207 */ /* 0x000fca0004000000 */
[----:B------:R-:W-:-:S04]  /*04b0*/  IMAD.IADD R7, R4, 0x1, R7 ;  /* 0x0000000104077824 */ /* 0x000fc800078e0207 */
[----:B------:R-:W-:Y:S01]  /*04c0*/  IMAD.WIDE R18, R7, 0x4, R12 ;  /* 0x0000000407127825 */ /* 0x000fe200078e020c */
[----:B------:R-:W0:Y:S08]  /*04d0*/  I2F.RP R24, R11 ;  /* 0x0000000b00187306 */ /* 0x000e300000209400 */
[----:B0-----:R-:W0:Y:S01]  /*04e0*/  MUFU.RCP R24, R24 ;  /* 0x0000001800187308 */ /* 0x001e220000001000 */
[----:B--2---:R1:W-:Y:S04]  /*04f0*/  STG.E desc[UR4][R18.64], R25 ;  /* 0x0000001912007986 */ /* 0x0043e8000c101904 */
[----:B------:R-:W2:Y:S01]  /*0500*/  LDG.E R23, desc[UR4][R16.64+0x4] ;  /* 0x0000040410177981 */ /* 0x000ea2000c1e1900 */
[----:B0-----:R-:W-:Y:S01]  /*0510*/  IADD3 R26, PT, PT, R24, 0xffffffe, RZ ;  /* 0x0ffffffe181a7810 */ /* 0x001fe20007ffe0ff */
[----:B------:R-:W-:-:S03]  /*0520*/  VIADD R22, R8, 0xffffffff ;  /* 0xffffffff08167836 */ /* 0x000fc60000000000 */
[----:B------:R-:W0:Y:S02]  /*0530*/  F2I.FTZ.U32.TRUNC.NTZ R7, R26 ;  /* 0x0000001a00077305 */ /* 0x000e24000021f000 */
[----:B------:R-:W-:Y:S02]  /*0540*/  IABS R28, R22 ;  /* 0x00000016001c7213 */ /* 0x000fe40000000000 */
[----:B------:R-:W-:-:S03]  /*0550*/  ISETP.GE.AND P2, PT, R22, RZ, PT ;  /* 0x000000ff1600720c */ /* 0x000fc60003f46270 */
[----:B-1----:R-:W-:Y:S02]  /*0560*/  IMAD.MOV.U32 R18, RZ, RZ, R28 ;  /* 0x000000ffff127224 */ /* 0x002fe400078e001c */
[----:B0-----:R-:W-:-:S04]  /*0570*/  IMAD.MOV R6, RZ, RZ, -R7 ;  /* 0x000000ffff067224 */ /* 0x001fc800078e0a07 */
[----:B------:R-:W-:Y:S02]  /*0580*/  IMAD R27, R6, R11, RZ ;  /* 0x0000000b061b7224 */ /* 0x000fe400078e02ff */
[----:B------:R-:W-:-:S05]  /*0590*/  HFMA2 R6, -RZ, RZ, 0, 0 ;  /* 0x00000000ff067431 */ /* 0x000fca00000001ff */
[----:B------:R-:W-:-:S06]  /*05a0*/  IMAD.HI.U32 R7, R7, R27, R6 ;  /* 0x0000001b07077227 */ /* 0x000fcc00078e0006 */
[----:B------:R-:W-:-:S04]  /*05b0*/  IMAD.HI.U32 R6, R7, R18, RZ ;  /* 0x0000001207067227 */ /* 0x000fc800078e00ff */
[----:B------:R-:W-:Y:S02]  /*05c0*/  IMAD R18, R6, R21, R18 ;  /* 0x0000001506127224 */ /* 0x000fe400078e0212 */
[----:B------:R-:W-:-:S05]  /*05d0*/  IMAD.MOV.U32 R6, RZ, RZ, R11 ;  /* 0x000000ffff067224 */ /* 0x000fca00078e000b */
[----:B------:R-:W-:-:S13]  /*05e0*/  ISETP.GT.U32.AND P1, PT, R6, R18, PT ;  /* 0x000000120600720c */ /* 0x000fda0003f24070 */
[----:B------:R-:W-:-:S04]  /*05f0*/  @!P1 IADD3 R18, PT, PT, R18, -R11, RZ ;  /* 0x8000000b12129210 */ /* 0x000fc80007ffe0ff */
[----:B------:R-:W-:-:S13]  /*0600*/  ISETP.GT.U32.AND P1, PT, R6, R18, PT ;  /* 0x000000120600720c */ /* 0x000fda0003f24070 */
[----:B------:R-:W-:-:S04]  /*0610*/  @!P1 IMAD.IADD R18, R18, 0x1, -R11 ;  /* 0x0000000112129824 */ /* 0x000fc800078e0a0b */
[----:B------:R-:W-:-:S05]  /*0620*/  @!P2 IMAD.MOV R18, RZ, RZ, -R18 ;  /* 0x000000ffff12a224 */ /* 0x000fca00078e0a12 */
[----:B------:R-:W-:-:S04]  /*0630*/  SEL R19, R20, R18, !P0 ;  /* 0x0000001214137207 */ /* 0x000fc80004000000 */
[----:B------:R-:W-:-:S05]  /*0640*/  IADD3 R19, PT, PT, R4, R19, RZ ;  /* 0x0000001304137210 */ /* 0x000fca0007ffe0ff */
[----:B------:R-:W-:-:S05]  /*0650*/  IMAD.WIDE R18, R19, 0x4, R12 ;  /* 0x0000000413127825 */ /* 0x000fca00078e020c */
[----:B--2---:R0:W-:Y:S04]  /*0660*/  STG.E desc[UR4][R18.64], R23 ;  /* 0x0000001712007986 */ /* 0x0041e8000c101904 */
[----:B------:R-:W2:Y:S01]  /*0670*/  LDG.E R25, desc[UR4][R16.64+0x8] ;  /* 0x0000080410197981 */ /* 0x000ea2000c1e1900 */
[----:B------:R-:W-:Y:S02]  /*0680*/  IABS R24, R8 ;  /* 0x0000000800187213 */ /* 0x000fe40000000000 */
[----:B------:R-:W-:-:S03]  /*0690*/  ISETP.GE.AND P2, PT, R8, RZ, PT ;  /* 0x000000ff0800720c */ /* 0x000fc60003f46270 */
[----:B------:R-:W-:-:S04]  /*06a0*/  IMAD.HI.U32 R22, R7, R24, RZ ;  /* 0x0000001807167227 */ /* 0x000fc800078e00ff */
[----:B------:R-:W-:-:S05]  /*06b0*/  IMAD R22, R22, R21, R24 ;  /* 0x0000001516167224 */ /* 0x000fca00078e0218 */
[----:B------:R-:W-:-:S13]  /*06c0*/  ISETP.GT.U32.AND P1, PT, R6, R22, PT ;  /* 0x000000160600720c */ /* 0x000fda0003f24070 */
[----:B------:R-:W-:-:S05]  /*06d0*/  @!P1 IMAD.IADD R22, R22, 0x1, -R11 ;  /* 0x0000000116169824 */ /* 0x000fca00078e0a0b */
[----:B------:R-:W-:-:S13]  /*06e0*/  ISETP.GT.U32.AND P1, PT, R6, R22, PT ;  /* 0x000000160600720c */ /* 0x000fda0003f24070 */
[----:B------:R-:W-:-:S05]  /*06f0*/  @!P1 IMAD.IADD R22, R22, 0x1, -R11 ;  /* 0x0000000116169824 */ /* 0x000fca00078e0a0b */
[----:B------:R-:W-:-:S04]  /*0700*/  @!P2 IADD3 R22, PT, PT, -R22, RZ, RZ ;  /* 0x000000ff1616a210 */ /* 0x000fc80007ffe1ff */
[----:B0-----:R-:W-:-:S05]  /*0710*/  SEL R19, R20, R22, !P0 ;  /* 0x0000001614137207 */ /* 0x001fca0004000000 */
[----:B------:R-:W-:-:S04]  /*0720*/  IMAD.IADD R19, R4, 0x1, R19 ;  /* 0x0000000104137824 */ /* 0x000fc800078e0213 */
[----:B------:R-:W-:-:S04]  /*0730*/  IMAD.WIDE R18, R19, 0x4, R12 ;  /* 0x0000000413127825 */ /* 0x000fc800078e020c */
[----:B------:R-:W-:Y:S01]  /*0740*/  VIADD R22, R8, 0x1 ;  /* 0x0000000108167836 */ /* 0x000fe20000000000 */
[----:B--2---:R0:W-:Y:S04]  /*0750*/  STG.E desc[UR4][R18.64], R25 ;  /* 0x0000001912007986 */ /* 0x0041e8000c101904 */
[----:B------:R-:W2:Y:S01]  /*0760*/  LDG.E R23, desc[UR4][R16.64+0xc] ;  /* 0x00000c0410177981 */ /* 0x000ea2000c1e1900 */
[----:B------:R-:W-:Y:S02]  /*0770*/  IABS R26, R22 ;  /* 0x00000016001a7213 */ /* 0x000fe40000000000 */
[----:B------:R-:W-:-:S03]  /*0780*/  ISETP.GE.AND P2, PT, R22, RZ, PT ;  /* 0x000000ff1600720c */ /* 0x000fc60003f46270 */
[----:B------:R-:W-:-:S04]  /*0790*/  IMAD.HI.U32 R24, R7, R26, RZ ;  /* 0x0000001a07187227 */ /* 0x000fc800078e00ff */
[----:B------:R-:W-:-:S05]  /*07a0*/  IMAD R24, R24, R21, R26 ;  /* 0x0000001518187224 */ /* 0x000fca00078e021a */
[----:B------:R-:W-:-:S13]  /*07b0*/  ISETP.GT.U32.AND P1, PT, R6, R24, PT ;  /* 0x000000180600720c */ /* 0x000fda0003f24070 */
[----:B------:R-:W-:-:S04]  /*07c0*/  @!P1 IADD3 R24, PT, PT, R24, -R11, RZ ;  /* 0x8000000b18189210 */ /* 0x000fc80007ffe0ff */
[----:B------:R-:W-:-:S13]  /*07d0*/  ISETP.GT.U32.AND P1, PT, R6, R24, PT ;  /* 0x000000180600720c */ /* 0x000fda0003f24070 */
[----:B------:R-:W-:-:S04]  /*07e0*/  @!P1 IMAD.IADD R24, R24, 0x1, -R11 ;  /* 0x0000000118189824 */ /* 0x000fc800078e0a0b */
[----:B------:R-:W-:-:S05]  /*07f0*/  @!P2 IMAD.MOV R24, RZ, RZ, -R24 ;  /* 0x000000ffff18a224 */ /* 0x000fca00078e0a18 */
[----:B0-----:R-:W-:-:S04]  /*0800*/  SEL R19, R20, R24, !P0 ;  /* 0x0000001814137207 */ /* 0x001fc80004000000 */
[----:B------:R-:W-:-:S05]  /*0810*/  IADD3 R19, PT, PT, R4, R19, RZ ;  /* 0x0000001304137210 */ /* 0x000fca0007ffe0ff */
        /* <DEDUP_REMOVED lines=11> */
[----:B------:R-:W-:-:S05]  /*08d0*/  @!P1 IADD3 R24, PT, PT, R24, -R11, RZ ;  /* 0x8000000b18189210 */ /* 0x000fca0007ffe0ff */
[----:B------:R-:W-:-:S05]  /*08e0*/  @!P2 IMAD.MOV R24, RZ, RZ, -R24 ;  /* 0x000000ffff18a224 */ /* 0x000fca00078e0a18 */
[----:B0-----:R-:W-:-:S05]  /*08f0*/  SEL R19, R20, R24, !P0 ;  /* 0x0000001814137207 */ /* 0x001fca0004000000 */
[----:B------:R-:W-:-:S04]  /*0900*/  IMAD.IADD R19, R4, 0x1, R19 ;  /* 0x0000000104137824 */ /* 0x000fc800078e0213 */
[----:B------:R-:W-:Y:S01]  /*0910*/  IMAD.WIDE R18, R19, 0x4, R12 ;  /* 0x0000000413127825 */ /* 0x000fe200078e020c */
[----:B------:R-:W-:-:S04]  /*0920*/  IADD3 R22, PT, PT, R8, 0x3, RZ ;  /* 0x0000000308167810 */ /* 0x000fc80007ffe0ff */
        /* <DEDUP_REMOVED lines=29> */
[C---:B------:R-:W-:Y:S01]  /*0b00*/  VIADD R26, R8.reuse, 0x5 ;  /* 0x00000005081a7836 */ /* 0x040fe20000000000 */
[----:B--2---:R0:W-:Y:S04]  /*0b10*/  STG.E desc[UR4][R18.64], R25 ;  /* 0x0000001912007986 */ /* 0x0041e8000c101904 */
[----:B------:R1:W2:Y:S01]  /*0b20*/  LDG.E R23, desc[UR4][R16.64+0x1c] ;  /* 0x00001c0410177981 */ /* 0x0002a2000c1e1900 */
[----:B------:R-:W-:Y:S01]  /*0b30*/  IABS R24, R26 ;  /* 0x0000001a00187213 */ /* 0x000fe20000000000 */
[----:B------:R-:W-:Y:S01]  /*0b40*/  VIADD R8, R8, 0x8 ;  /* 0x0000000808087836 */ /* 0x000fe20000000000 */
[----:B------:R-:W-:Y:S01]  /*0b50*/  ISETP.GE.AND P2, PT, R26, RZ, PT ;  /* 0x000000ff1a00720c */ /* 0x000fe20003f46270 */
[----:B------:R-:W-:Y:S01]  /*0b60*/  VIADD R9, R9, 0x8 ;  /* 0x0000000809097836 */ /* 0x000fe20000000000 */
[----:B------:R-:W-:Y:S01]  /*0b70*/  IADD3 R10, PT, PT, R10, 0x8, RZ ;  /* 0x000000080a0a7810 */ /* 0x000fe20007ffe0ff */
[----:B------:R-:W-:-:S04]  /*0b80*/  IMAD.HI.U32 R22, R7, R24, RZ ;  /* 0x0000001807167227 */ /* 0x000fc800078e00ff */
[----:B------:R-:W-:-:S05]  /*0b90*/  IMAD R21, R22, R21, R24 ;  /* 0x0000001516157224 */ /* 0x000fca00078e0218 */
[----:B------:R-:W-:-:S13]  /*0ba0*/  ISETP.GT.U32.AND P1, PT, R6, R21, PT ;  /* 0x000000150600720c */ /* 0x000fda0003f24070 */
[----:B------:R-:W-:-:S05]  /*0bb0*/  @!P1 IMAD.IADD R21, R21, 0x1, -R11 ;  /* 0x0000000115159824 */ /* 0x000fca00078e0a0b */
[----:B------:R-:W-:-:S13]  /*0bc0*/  ISETP.GT.U32.AND P1, PT, R6, R21, PT ;  /* 0x000000150600720c */ /* 0x000fda0003f24070 */
[----:B------:R-:W-:-:S05]  /*0bd0*/  @!P1 IADD3 R21, PT, PT, R21, -R11, RZ ;  /* 0x8000000b15159210 */ /* 0x000fca0007ffe0ff */
[----:B------:R-:W-:-:S05]  /*0be0*/  @!P2 IMAD.MOV R21, RZ, RZ, -R21 ;  /* 0x000000ffff15a224 */ /* 0x000fca00078e0a15 */
[----:B------:R-:W-:Y:S02]  /*0bf0*/  SEL R21, R20, R21, !P0 ;  /* 0x0000001514157207 */ /* 0x000fe40004000000 */
[----:B------:R-:W-:-:S03]  /*0c00*/  ISETP.NE.AND P0, PT, R10, RZ, PT ;  /* 0x000000ff0a00720c */ /* 0x000fc60003f05270 */
[----:B-1----:R-:W-:-:S04]  /*0c10*/  IMAD.IADD R17, R4, 0x1, R21 ;  /* 0x0000000104117824 */ /* 0x002fc800078e0215 */
[----:B------:R-:W-:-:S05]  /*0c20*/  IMAD.WIDE R16, R17, 0x4, R12 ;  /* 0x0000000411107825 */ /* 0x000fca00078e020c */
[----:B--2---:R0:W-:Y:S01]  /*0c30*/  STG.E desc[UR4][R16.64], R23 ;  /* 0x0000001710007986 */ /* 0x0041e2000c101904 */
[----:B------:R-:W-:Y:S05]  /*0c40*/  @P0 BRA `(.L_x_2) ;  /* 0xfffffff400d00947 */ /* 0x000fea000383ffff */
[----:B------:R-:W-:-:S07]  /*0c50*/  IADD3 R11, PT, PT, R8, -0x5, RZ ;  /* 0xfffffffb080b7810 */ /* 0x000fce0007ffe0ff */
.L_x_1:
[----:B------:R-:W-:-:S13]  /*0c60*/  ISETP.NE.AND P0, PT, R5, RZ, PT ;  /* 0x000000ff0500720c */ /* 0x000fda0003f05270 */
[----:B------:R-:W-:Y:S05]  /*0c70*/  @!P0 EXIT ;  /* 0x000000000000894d */ /* 0x000fea0003800000 */
[----:B------:R-:W-:Y:S02]  /*0c80*/  ISETP.GE.U32.AND P1, PT, R5, 0x4, PT ;  /* 0x000000040500780c */ /* 0x000fe40003f26070 */
[----:B0-----:R-:W-:-:S04]  /*0c90*/  LOP3.LUT R17, R2, 0x3, RZ, 0xc0, !PT ;  /* 0x0000000302117812 */ /* 0x001fc800078ec0ff */
[----:B------:R-:W-:-:S07]  /*0ca0*/  ISETP.NE.AND P0, PT, R17, RZ, PT ;  /* 0x000000ff1100720c */ /* 0x000fce0003f05270 */
[----:B------:R-:W-:Y:S06]  /*0cb0*/  @!P1 BRA `(.L_x_3) ;  /* 0x0000000400409947 */ /* 0x000fec0003800000 */
[----:B------:R-:W0:Y:S01]  /*0cc0*/  LDC.64 R6, c[0x0][0x388] ;  /* 0x0000e200ff067b82 */ /* 0x000e220000000a00 */
[----:B------:R-:W1:Y:S02]  /*0cd0*/  LDCU UR6, c[0x0][0x3a0] ;  /* 0x00007400ff0677ac */ /* 0x000e640008000800 */
[----:B-1----:R-:W-:-:S04]  /*0ce0*/  IMAD R5, R0, UR6, R11 ;  /* 0x0000000600057c24 */ /* 0x002fc8000f8e020b */
[----:B0-----:R-:W-:-:S05]  /*0cf0*/  IMAD.WIDE R6, R5, 0x4, R6 ;  /* 0x0000000405067825 */ /* 0x001fca00078e0206 */
[----:B------:R-:W2:Y:S01]  /*0d00*/  LDG.E R14, desc[UR4][R6.64] ;  /* 0x00000004060e7981 */ /* 0x000ea2000c1e1900 */
[-C--:B------:R-:W-:Y:S02]  /*0d10*/  IABS R5, R3.reuse ;  /* 0x0000000300057213 */ /* 0x080fe40000000000 */
[----:B------:R-:W-:Y:S02]  /*0d20*/  IADD3 R13, PT, PT, R11, 0x3, RZ ;  /* 0x000000030b0d7810 */ /* 0x000fe40007ffe0ff */
[----:B------:R-:W0:Y:S01]  /*0d30*/  I2F.RP R12, R5 ;  /* 0x00000005000c7306 */ /* 0x000e220000209400 */
[----:B------:R-:W-:Y:S02]  /*0d40*/  IABS R18, R3 ;  /* 0x0000000300127213 */ /* 0x000fe40000000000 */
[----:B------:R-:W-:Y:S02]  /*0d50*/  IABS R16, R13 ;  /* 0x0000000d00107213 */ /* 0x000fe40000000000 */
[----:B------:R-:W-:-:S02]  /*0d60*/  ISETP.GE.AND P2, PT, R13, RZ, PT ;  /* 0x000000ff0d00720c */ /* 0x000fc40003f46270 */
[----:B------:R-:W-:Y:S01]  /*0d70*/  LOP3.LUT R13, RZ, R3, RZ, 0x33, !PT ;  /* 0x00000003ff0d7212 */ /* 0x000fe200078e33ff */
[----:B0-----:R-:W0:Y:S02]  /*0d80*/  MUFU.RCP R12, R12 ;  /* 0x0000000c000c7308 */ /* 0x001e240000001000 */
[----:B0-----:R-:W-:Y:S02]  /*0d90*/  VIADD R8, R12, 0xffffffe ;  /* 0x0ffffffe0c087836 */ /* 0x001fe40000000000 */
[----:B------:R-:W-:-:S04]  /*0da0*/  IMAD.MOV R12, RZ, RZ, -R18 ;  /* 0x000000ffff0c7224 */ /* 0x000fc800078e0a12 */
[----:B------:R0:W1:Y:S02]  /*0db0*/  F2I.FTZ.U32.TRUNC.NTZ R9, R8 ;  /* 0x0000000800097305 */ /* 0x000064000021f000 */
[----:B0-----:R-:W-:Y:S02]  /*0dc0*/  IMAD.MOV.U32 R8, RZ, RZ, RZ ;  /* 0x000000ffff087224 */ /* 0x001fe400078e00ff */
[----:B-1----:R-:W-:-:S04]  /*0dd0*/  IMAD.MOV R10, RZ, RZ, -R9 ;  /* 0x000000ffff0a7224 */ /* 0x002fc800078e0a09 */
[----:B------:R-:W-:-:S04]  /*0de0*/  IMAD R15, R10, R5, RZ ;  /* 0x000000050a0f7224 */ /* 0x000fc800078e02ff */
[----:B------:R-:W-:Y:S01]  /*0df0*/  IMAD.HI.U32 R10, R9, R15, R8 ;  /* 0x0000000f090a7227 */ /* 0x000fe200078e0008 */
[----:B------:R-:W-:-:S05]  /*0e00*/  MOV R15, R16 ;  /* 0x00000010000f7202 */ /* 0x000fca0000000f00 */
[----:B------:R-:W-:-:S04]  /*0e10*/  IMAD.HI.U32 R9, R10, R15, RZ ;  /* 0x0000000f0a097227 */ /* 0x000fc800078e00ff */
[----:B------:R-:W-:Y:S02]  /*0e20*/  IMAD R16, R9, R12, R15 ;  /* 0x0000000c09107224 */ /* 0x000fe400078e020f */
[----:B------:R-:W0:Y:S03]  /*0e30*/  LDC.64 R8, c[0x0][0x380] ;  /* 0x0000e000ff087b82 */ /* 0x000e260000000a00 */
[----:B------:R-:W-:-:S13]  /*0e40*/  ISETP.GT.U32.AND P1, PT, R5, R16, PT ;  /* 0x000000100500720c */ /* 0x000fda0003f24070 */
[----:B------:R-:W-:-:S05]  /*0e50*/  @!P1 IMAD.IADD R16, R16, 0x1, -R5 ;  /* 0x0000000110109824 */ /* 0x000fca00078e0a05 */
[----:B------:R-:W-:-:S13]  /*0e60*/  ISETP.GT.U32.AND P1, PT, R5, R16, PT ;  /* 0x000000100500720c */ /* 0x000fda0003f24070 */
[----:B------:R-:W-:Y:S01]  /*0e70*/  @!P1 IMAD.IADD R16, R16, 0x1, -R5 ;  /* 0x0000000110109824 */ /* 0x000fe200078e0a05 */
[----:B------:R-:W-:-:S04]  /*0e80*/  ISETP.NE.AND P1, PT, R3, RZ, PT ;  /* 0x000000ff0300720c */ /* 0x000fc80003f25270 */
[----:B------:R-:W-:-:S04]  /*0e90*/  @!P2 IADD3 R16, PT, PT, -R16, RZ, RZ ;  /* 0x000000ff1010a210 */ /* 0x000fc80007ffe1ff */
[----:B------:R-:W-:-:S05]  /*0ea0*/  SEL R15, R13, R16, !P1 ;  /* 0x000000100d0f7207 */ /* 0x000fca0004800000 */
[----:B------:R-:W-:-:S04]  /*0eb0*/  IMAD.IADD R15, R4, 0x1, R15 ;  /* 0x00000001040f7824 */ /* 0x000fc800078e020f */
[----:B0-----:R-:W-:-:S05]  /*0ec0*/  IMAD.WIDE R18, R15, 0x4, R8 ;  /* 0x000000040f127825 */ /* 0x001fca00078e0208 */
[----:B--2---:R0:W-:Y:S04]  /*0ed0*/  STG.E desc[UR4][R18.64], R14 ;  /* 0x0000000e12007986 */ /* 0x0041e8000c101904 */
[----:B------:R-:W2:Y:S01]  /*0ee0*/  LDG.E R21, desc[UR4][R6.64+0x4] ;  /* 0x0000040406157981 */ /* 0x000ea2000c1e1900 */
[----:B------:R-:W-:-:S05]  /*0ef0*/  VIADD R16, R11, 0x4 ;  /* 0x000000040b107836 */ /* 0x000fca0000000000 */
        /* <DEDUP_REMOVED lines=9> */
[----:B------:R-:W-:-:S04]  /*0f90*/  SEL R15, R13, R20, !P1 ;  /* 0x000000140d0f7207 */ /* 0x000fc80004800000 */
[----:B------:R-:W-:-:S05]  /*0fa0*/  IADD3 R15, PT, PT, R4, R15, RZ ;  /* 0x0000000f040f7210 */ /* 0x000fca0007ffe0ff */
[----:B0-----:R-:W-:-:S04]  /*0fb0*/  IMAD.WIDE R14, R15, 0x4, R8 ;  /* 0x000000040f0e7825 */ /* 0x001fc800078e0208 */
        /* <DEDUP_REMOVED lines=19> */
[----:B------:R-:W-:Y:S01]  /*10f0*/  ISETP.GE.AND P3, PT, R11, RZ, PT ;  /* 0x000000ff0b00720c */ /* 0x000fe20003f66270 */
[----:B------:R-:W-:Y:S02]  /*1100*/  IMAD.MOV.U32 R11, RZ, RZ, R16 ;  /* 0x000000ffff0b7224 */ /* 0x000fe400078e0010 */
[----:B------:R-:W-:-:S04]  /*1110*/  IMAD.HI.U32 R19, R10, R21, RZ ;  /* 0x000000150a137227 */ /* 0x000fc800078e00ff */
[----:B------:R-:W-:-:S05]  /*1120*/  IMAD R12, R19, R12, R21 ;  /* 0x0000000c130c7224 */ /* 0x000fca00078e0215 */
[----:B------:R-:W-:-:S13]  /*1130*/  ISETP.GT.U32.AND P2, PT, R5, R12, PT ;  /* 0x0000000c0500720c */ /* 0x000fda0003f44070 */
[----:B------:R-:W-:-:S05]  /*1140*/  @!P2 IMAD.IADD R12, R12, 0x1, -R5 ;  /* 0x000000010c0ca824 */ /* 0x000fca00078e0a05 */
[----:B------:R-:W-:-:S13]  /*1150*/  ISETP.GT.U32.AND P2, PT, R5, R12, PT ;  /* 0x0000000c0500720c */ /* 0x000fda0003f44070 */
[----:B------:R-:W-:-:S05]  /*1160*/  @!P2 IMAD.IADD R12, R12, 0x1, -R5 ;  /* 0x000000010c0ca824 */ /* 0x000fca00078e0a05 */
[----:B------:R-:W-:-:S04]  /*1170*/  @!P3 IADD3 R12, PT, PT, -R12, RZ, RZ ;  /* 0x000000ff0c0cb210 */ /* 0x000fc80007ffe1ff */
[----:B------:R-:W-:-:S05]  /*1180*/  SEL R13, R13, R12, !P1 ;  /* 0x0000000c0d0d7207 */ /* 0x000fca0004800000 */
[----:B------:R-:W-:-:S04]  /*1190*/  IMAD.IADD R13, R4, 0x1, R13 ;  /* 0x00000001040d7824 */ /* 0x000fc800078e020d */
[----:B------:R-:W-:-:S05]  /*11a0*/  IMAD.WIDE R8, R13, 0x4, R8 ;  /* 0x000000040d087825 */ /* 0x000fca00078e0208 */
[----:B--2---:R0:W-:Y:S02]  /*11b0*/  STG.E desc[UR4][R8.64], R7 ;  /* 0x0000000708007986 */ /* 0x0041e4000c101904 */
.L_x_3:
[----:B------:R-:W-:Y:S05]  /*11c0*/  @!P0 EXIT ;  /* 0x000000000000894d */ /* 0x000fea0003800000 */
[----:B------:R-:W-:Y:S02]  /*11d0*/  ISETP.NE.AND P1, PT, R17, 0x1, PT ;  /* 0x000000011100780c */ /* 0x000fe40003f25270 */
[----:B------:R-:W-:-:S04]  /*11e0*/  LOP3.LUT R2, R2, 0x1, RZ, 0xc0, !PT ;  /* 0x0000000102027812 */ /* 0x000fc800078ec0ff */
[----:B------:R-:W-:-:S07]  /*11f0*/  ISETP.NE.U32.AND P0, PT, R2, 0x1, PT ;  /* 0x000000010200780c */ /* 0x000fce0003f05070 */
[----:B------:R-:W-:Y:S06]  /*1200*/  @!P1 BRA `(.L_x_4) ;  /* 0x0000000000cc9947 */ /* 0x000fec0003800000 */
[----:B0-----:R-:W0:Y:S01]  /*1210*/  LDC.64 R8, c[0x0][0x388] ;  /* 0x0000e200ff087b82 */ /* 0x001e220000000a00 */
[----:B------:R-:W1:Y:S02]  /*1220*/  LDCU UR6, c[0x0][0x3a0] ;  /* 0x00007400ff0677ac */ /* 0x000e640008000800 */
[----:B-1----:R-:W-:-:S04]  /*1230*/  IMAD R5, R0, UR6, R11 ;  /* 0x0000000600057c24 */ /* 0x002fc8000f8e020b */
[----:B0-----:R-:W-:-:S05]  /*1240*/  IMAD.WIDE R8, R5, 0x4, R8 ;  /* 0x0000000405087825 */ /* 0x001fca00078e0208 */
[----:B------:R-:W2:Y:S01]  /*1250*/  LDG.E R5, desc[UR4][R8.64] ;  /* 0x0000000408057981 */ /* 0x000ea2000c1e1900 */
[-C--:B------:R-:W-:Y:S01]  /*1260*/  IABS R2, R3.reuse ;  /* 0x0000000300027213 */ /* 0x080fe20000000000 */
[----:B------:R-:W-:Y:S01]  /*1270*/  VIADD R10, R11, 0x3 ;  /* 0x000000030b0a7836 */ /* 0x000fe20000000000 */
[-C--:B------:R-:W-:Y:S02]  /*1280*/  IABS R16, R3.reuse ;  /* 0x0000000300107213 */ /* 0x080fe40000000000 */
[----:B------:R-:W0:Y:S01]  /*1290*/  I2F.RP R12, R2 ;  /* 0x00000002000c7306 */ /* 0x000e220000209400 */
[----:B------:R-:W-:Y:S02]  /*12a0*/  LOP3.LUT R17, RZ, R3, RZ, 0x33, !PT ;  /* 0x00000003ff117212 */ /* 0x000fe400078e33ff */
[----:B------:R-:W-:Y:S01]  /*12b0*/  IABS R15, R10 ;  /* 0x0000000a000f7213 */ /* 0x000fe20000000000 */
[----:B------:R-:W-:Y:S01]  /*12c0*/  IMAD.MOV R16, RZ, RZ, -R16 ;  /* 0x000000ffff107224 */ /* 0x000fe200078e0a10 */
[----:B------:R-:W-:-:S03]  /*12d0*/  ISETP.GE.AND P2, PT, R10, RZ, PT ;  /* 0x000000ff0a00720c */ /* 0x000fc60003f46270 */
[----:B0-----:R-:W0:Y:S02]  /*12e0*/  MUFU.RCP R12, R12 ;  /* 0x0000000c000c7308 */ /* 0x001e240000001000 */
[----:B0-----:R-:W-:-:S06]  /*12f0*/  IADD3 R6, PT, PT, R12, 0xffffffe, RZ ;  /* 0x0ffffffe0c067810 */ /* 0x001fcc0007ffe0ff */
[----:B------:R0:W1:Y:S02]  /*1300*/  F2I.FTZ.U32.TRUNC.NTZ R7, R6 ;  /* 0x0000000600077305 */ /* 0x000064000021f000 */
[----:B0-----:R-:W-:Y:S02]  /*1310*/  HFMA2 R6, -RZ, RZ, 0, 0 ;  /* 0x00000000ff067431 */ /* 0x001fe400000001ff */
[----:B-1----:R-:W-:-:S04]  /*1320*/  IMAD.MOV R13, RZ, RZ, -R7 ;  /* 0x000000ffff0d7224 */ /* 0x002fc800078e0a07 */
[----:B------:R-:W-:-:S04]  /*1330*/  IMAD R13, R13, R2, RZ ;  /* 0x000000020d0d7224 */ /* 0x000fc800078e02ff */
[----:B------:R-:W-:-:S04]  /*1340*/  IMAD.HI.U32 R14, R7, R13, R6 ;  /* 0x0000000d070e7227 */ /* 0x000fc800078e0006 */
[----:B------:R-:W-:-:S04]  /*1350*/  IMAD.MOV.U32 R7, RZ, RZ, R15 ;  /* 0x000000ffff077224 */ /* 0x000fc800078e000f */
[----:B------:R-:W-:-:S04]  /*1360*/  IMAD.HI.U32 R6, R14, R7, RZ ;  /* 0x000000070e067227 */ /* 0x000fc800078e00ff */
[----:B------:R-:W-:Y:S02]  /*1370*/  IMAD R13, R6, R16, R7 ;  /* 0x00000010060d7224 */ /* 0x000fe400078e0207 */
[----:B------:R-:W0:Y:S03]  /*1380*/  LDC.64 R6, c[0x0][0x380] ;  /* 0x0000e000ff067b82 */ /* 0x000e260000000a00 */
[----:B------:R-:W-:-:S13]  /*1390*/  ISETP.GT.U32.AND P1, PT, R2, R13, PT ;  /* 0x0000000d0200720c */ /* 0x000fda0003f24070 */
[----:B------:R-:W-:-:S04]  /*13a0*/  @!P1 IADD3 R13, PT, PT, R13, -R2, RZ ;  /* 0x800000020d0d9210 */ /* 0x000fc80007ffe0ff */
[----:B------:R-:W-:-:S13]  /*13b0*/  ISETP.GT.U32.AND P1, PT, R2, R13, PT ;  /* 0x0000000d0200720c */ /* 0x000fda0003f24070 */
[----:B------:R-:W-:Y:S01]  /*13c0*/  @!P1 IMAD.IADD R13, R13, 0x1, -R2 ;  /* 0x000000010d0d9824 */ /* 0x000fe200078e0a02 */
[----:B------:R-:W-:-:S03]  /*13d0*/  ISETP.NE.AND P1, PT, R3, RZ, PT ;  /* 0x000000ff0300720c */ /* 0x000fc60003f25270 */
[----:B------:R-:W-:-:S05]  /*13e0*/  IMAD.MOV.U32 R10, RZ, RZ, R13 ;  /* 0x000000ffff0a7224 */ /* 0x000fca00078e000d */
[----:B------:R-:W-:-:S04]  /*13f0*/  @!P2 IADD3 R10, PT, PT, -R10, RZ, RZ ;  /* 0x000000ff0a0aa210 */ /* 0x000fc80007ffe1ff */
[----:B------:R-:W-:-:S05]  /*1400*/  SEL R13, R17, R10, !P1 ;  /* 0x0000000a110d7207 */ /* 0x000fca0004800000 */
[----:B------:R-:W-:-:S04]  /*1410*/  IMAD.IADD R13, R4, 0x1, R13 ;  /* 0x00000001040d7824 */ /* 0x000fc800078e020d */
[----:B0-----:R-:W-:-:S05]  /*1420*/  IMAD.WIDE R12, R13, 0x4, R6 ;  /* 0x000000040d0c7825 */ /* 0x001fca00078e0206 */
[----:B--2---:R1:W-:Y:S04]  /*1430*/  STG.E desc[UR4][R12.64], R5 ;  /* 0x000000050c007986 */ /* 0x0043e8000c101904 */
[----:B------:R-:W2:Y:S01]  /*1440*/  LDG.E R9, desc[UR4][R8.64+0x4] ;  /* 0x0000040408097981 */ /* 0x000ea2000c1e1900 */
[C---:B------:R-:W-:Y:S02]  /*1450*/  VIADD R18, R11.reuse, 0x4 ;  /* 0x000000040b127836 */ /* 0x040fe40000000000 */
[----:B------:R-:W-:-:S03]  /*1460*/  VIADD R11, R11, 0x2 ;  /* 0x000000020b0b7836 */ /* 0x000fc60000000000 */
        /* <DEDUP_REMOVED lines=12> */
[----:B--2---:R1:W-:Y:S02]  /*1530*/  STG.E desc[UR4][R6.64], R9 ;  /* 0x0000000906007986 */ /* 0x0043e4000c101904 */
.L_x_4:
[----:B------:R-:W-:Y:S05]  /*1540*/  @P0 EXIT ;  /* 0x000000000000094d */ /* 0x000fea0003800000 */
[----:B01----:R-:W0:Y:S01]  /*1550*/  LDC.64 R6, c[0x0][0x388] ;  /* 0x0000e200ff067b82 */ /* 0x003e220000000a00 */
[----:B------:R-:W1:Y:S02]  /*1560*/  LDCU UR6, c[0x0][0x3a0] ;  /* 0x00007400ff0677ac */ /* 0x000e640008000800 */
[----:B-1----:R-:W-:-:S04]  /*1570*/  IMAD R5, R0, UR6, R11 ;  /* 0x0000000600057c24 */ /* 0x002fc8000f8e020b */
[----:B0-----:R-:W-:-:S05]  /*1580*/  IMAD.WIDE R6, R5, 0x4, R6 ;  /* 0x0000000405067825 */ /* 0x001fca00078e0206 */
[----:B------:R0:W2:Y:S01]  /*1590*/  LDG.E R5, desc[UR4][R6.64] ;  /* 0x0000000406057981 */ /* 0x0000a2000c1e1900 */
[-C--:B------:R-:W-:Y:S01]  /*15a0*/  IABS R13, R3.reuse ;  /* 0x00000003000d7213 */ /* 0x080fe20000000000 */
[----:B------:R-:W-:Y:S01]  /*15b0*/  VIADD R11, R11, 0x3 ;  /* 0x000000030b0b7836 */ /* 0x000fe20000000000 */
[----:B------:R-:W-:Y:S02]  /*15c0*/  ISETP.NE.AND P2, PT, R3, RZ, PT ;  /* 0x000000ff0300720c */ /* 0x000fe40003f45270 */
[----:B------:R-:W1:Y:S02]  /*15d0*/  I2F.RP R0, R13 ;  /* 0x0000000d00007306 */ /* 0x000e640000209400 */
[----:B------:R-:W-:Y:S02]  /*15e0*/  ISETP.GE.AND P1, PT, R11, RZ, PT ;  /* 0x000000ff0b00720c */ /* 0x000fe40003f26270 */
[----:B0-----:R-:W-:Y:S02]  /*15f0*/  IABS R6, R3 ;  /* 0x0000000300067213 */ /* 0x001fe40000000000 */
[----:B------:R-:W-:-:S02]  /*1600*/  IABS R7, R11 ;  /* 0x0000000b00077213 */ /* 0x000fc40000000000 */
[----:B------:R-:W-:Y:S01]  /*1610*/  IADD3 R6, PT, PT, RZ, -R6, RZ ;  /* 0x80000006ff067210 */ /* 0x000fe20007ffe0ff */
[----:B-1----:R-:W0:Y:S02]  /*1620*/  MUFU.RCP R0, R0 ;  /* 0x0000000000007308 */ /* 0x002e240000001000 */
[----:B0-----:R-:W-:-:S06]  /*1630*/  VIADD R8, R0, 0xffffffe ;  /* 0x0ffffffe00087836 */ /* 0x001fcc0000000000 */
[----:B------:R0:W1:Y:S02]  /*1640*/  F2I.FTZ.U32.TRUNC.NTZ R9, R8 ;  /* 0x0000000800097305 */ /* 0x000064000021f000 */
[----:B0-----:R-:W-:Y:S01]  /*1650*/  IMAD.MOV.U32 R8, RZ, RZ, RZ ;  /* 0x000000ffff087224 */ /* 0x001fe200078e00ff */
[----:B-1----:R-:W-:-:S05]  /*1660*/  IADD3 R2, PT, PT, RZ, -R9, RZ ;  /* 0x80000009ff027210 */ /* 0x002fca0007ffe0ff */
[----:B------:R-:W-:-:S04]  /*1670*/  IMAD R15, R2, R13, RZ ;  /* 0x0000000d020f7224 */ /* 0x000fc800078e02ff */
[----:B------:R-:W-:-:S06]  /*1680*/  IMAD.HI.U32 R2, R9, R15, R8 ;  /* 0x0000000f09027227 */ /* 0x000fcc00078e0008 */
[----:B------:R-:W-:-:S04]  /*1690*/  IMAD.HI.U32 R0, R2, R7, RZ ;  /* 0x0000000702007227 */ /* 0x000fc800078e00ff */
[----:B------:R-:W-:Y:S02]  /*16a0*/  IMAD R0, R0, R6, R7 ;  /* 0x0000000600007224 */ /* 0x000fe400078e0207 */
[----:B------:R-:W0:Y:S03]  /*16b0*/  LDC.64 R6, c[0x0][0x380] ;  /* 0x0000e000ff067b82 */ /* 0x000e260000000a00 */
[----:B------:R-:W-:-:S13]  /*16c0*/  ISETP.GT.U32.AND P0, PT, R13, R0, PT ;  /* 0x000000000d00720c */ /* 0x000fda0003f04070 */
[----:B------:R-:W-:-:S05]  /*16d0*/  @!P0 IMAD.IADD R0, R0, 0x1, -R13 ;  /* 0x0000000100008824 */ /* 0x000fca00078e0a0d */
[----:B------:R-:W-:-:S13]  /*16e0*/  ISETP.GT.U32.AND P0, PT, R13, R0, PT ;  /* 0x000000000d00720c */ /* 0x000fda0003f04070 */
[----:B------:R-:W-:-:S05]  /*16f0*/  @!P0 IADD3 R0, PT, PT, R0, -R13, RZ ;  /* 0x8000000d00008210 */ /* 0x000fca0007ffe0ff */
[----:B------:R-:W-:Y:S01]  /*1700*/  @!P1 IMAD.MOV R0, RZ, RZ, -R0 ;  /* 0x000000ffff009224 */ /* 0x000fe200078e0a00 */
[----:B------:R-:W-:-:S04]  /*1710*/  @!P2 LOP3.LUT R0, RZ, R3, RZ, 0x33, !PT ;  /* 0x00000003ff00a212 */ /* 0x000fc800078e33ff */
[----:B------:R-:W-:-:S05]  /*1720*/  IADD3 R3, PT, PT, R4, R0, RZ ;  /* 0x0000000004037210 */ /* 0x000fca0007ffe0ff */
[----:B0-----:R-:W-:-:S05]  /*1730*/  IMAD.WIDE R2, R3, 0x4, R6 ;  /* 0x0000000403027825 */ /* 0x001fca00078e0206 */
[----:B--2---:R-:W-:Y:S01]  /*1740*/  STG.E desc[UR4][R2.64], R5 ;  /* 0x0000000502007986 */ /* 0x004fe2000c101904 */
[----:B------:R-:W-:Y:S05]  /*1750*/  EXIT ;  /* 0x000000000000794d */ /* 0x000fea0003800000 */
.L_x_5:
[----:B------:R-:W-:-:S00]  /*1760*/  BRA `(.L_x_5) ;  /* 0xfffffffc00fc7947 */ /* 0x000fc0000383ffff */
[----:B------:R-:W-:-:S00]  /*1770*/  NOP ;  /* 0x0000000000007918 */ /* 0x000fc00000000000 */
        /* <DEDUP_REMOVED lines=8> */
.L_x_71:


//--------------------- .text._Z11driftKernelPfPKfPKiS3_iii --------------------------
	.section	.text._Z11driftKernelPfPKfPKiS3_iii,"ax",@progbits
	.align	128
        .global         _Z11driftKernelPfPKfPKiS3_iii
        .type           _Z11driftKernelPfPKfPKiS3_iii,@function
        .size           _Z11driftKernelPfPKfPKiS3_iii,(.L_x_72 - _Z11driftKernelPfPKfPKiS3_iii)
        .other          _Z11driftKernelPfPKfPKiS3_iii,@"STO_CUDA_ENTRY STV_DEFAULT"
_Z11driftKernelPfPKfPKiS3_iii:
.text._Z11driftKernelPfPKfPKiS3_iii:
[----:B------:R-:W-:Y:S01]  /*0000*/  LDC R1, c[0x0][0x37c] ;  /* 0x0000df00ff017b82 */ /* 0x000fe20000000800 */
[----:B------:R-:W0:Y:S01]  /*0010*/  S2R R13, SR_TID.X ;  /* 0x00000000000d7919 */ /* 0x000e220000002100 */
[----:B------:R-:W1:Y:S06]  /*0020*/  LDCU UR4, c[0x0][0x3a8] ;  /* 0x00007500ff0477ac */ /* 0x000e6c0008000800 */
[----:B------:R-:W2:Y:S01]  /*0030*/  LDC.64 R2, c[0x0][0x390] ;  /* 0x0000e400ff027b82 */ /* 0x000ea20000000a00 */
[----:B------:R-:W3:Y:S07]  /*0040*/  LDCU.64 UR10, c[0x0][0x358] ;  /* 0x00006b00ff0a77ac */ /* 0x000eee0008000a00 */
[----:B------:R-:W4:Y:S01]  /*0050*/  LDC.64 R4, c[0x0][0x398] ;  /* 0x0000e600ff047b82 */ /* 0x000f220000000a00 */
[----:B------:R-:W5:Y:S01]  /*0060*/  S2R R0, SR_TID.Y ;  /* 0x0000000000007919 */ /* 0x000f620000002200 */
[----:B------:R-:W3:Y:S01]  /*0070*/  LDCU.64 UR6, c[0x0][0x3a0] ;  /* 0x00007400ff0677ac */ /* 0x000ee20008000a00 */
[----:B-1----:R-:W-:-:S05]  /*0080*/  IMAD.U32 R23, RZ, RZ, UR4 ;  /* 0x00000004ff177e24 */ /* 0x002fca000f8e00ff */
[----:B0-----:R-:W-:-:S13]  /*0090*/  ISETP.GE.AND P1, PT, R13, R23, PT ;  /* 0x000000170d00720c */ /* 0x001fda0003f26270 */
[----:B--2---:R-:W-:-:S04]  /*00a0*/  @!P1 IMAD.WIDE.U32 R2, R13, 0x4, R2 ;  /* 0x000000040d029825 */ /* 0x004fc800078e0002 */
[----:B----4-:R-:W-:Y:S02]  /*00b0*/  @!P1 IMAD.WIDE.U32 R4, R13, 0x4, R4 ;  /* 0x000000040d049825 */ /* 0x010fe400078e0004 */
[----:B---3--:R0:W2:Y:S04]  /*00c0*/  @!P1 LDG.E R3, desc[UR10][R2.64] ;  /* 0x0000000a02039981 */ /* 0x0080a8000c1e1900 */
[----:B------:R1:W3:Y:S01]  /*00d0*/  @!P1 LDG.E R5, desc[UR10][R4.64] ;  /* 0x0000000a04059981 */ /* 0x0002e2000c1e1900 */
[----:B------:R-:W4:Y:S01]  /*00e0*/  LDC R6, c[0x0][0x360] ;  /* 0x0000d800ff067b82 */ /* 0x000f220000000800 */
[----:B------:R-:W4:Y:S01]  /*00f0*/  @!P1 S2R R11, SR_CgaCtaId ;  /* 0x00000000000b9919 */ /* 0x000f220000008800 */
[----:B0-----:R-:W-:-:S06]  /*0100*/  MOV R2, UR6 ;  /* 0x0000000600027c02 */ /* 0x001fcc0008000f00 */
[----:B------:R-:W5:Y:S01]  /*0110*/  S2UR UR5, SR_CTAID.Y ;  /* 0x00000000000579c3 */ /* 0x000f620000002600 */
[----:B-1----:R-:W-:-:S07]  /*0120*/  @!P1 MOV R4, 0x400 ;  /* 0x0000040000049802 */ /* 0x002fce0000000f00 */
[----:B------:R-:W5:Y:S08]  /*0130*/  LDC R9, c[0x0][0x364] ;  /* 0x0000d900ff097b82 */ /* 0x000f700000000800 */
[----:B------:R-:W4:Y:S01]  /*0140*/  S2UR UR4, SR_CTAID.X ;  /* 0x00000000000479c3 */ /* 0x000f220000002500 */
[----:B-----5:R-:W-:Y:S02]  /*0150*/  IMAD R9, R9, UR5, R0 ;  /* 0x0000000509097c24 */ /* 0x020fe4000f8e0200 */
[----:B------:R-:W-:-:S05]  /*0160*/  IMAD.U32 R0, RZ, RZ, UR7 ;  /* 0x00000007ff007e24 */ /* 0x000fca000f8e00ff */
[----:B------:R-:W-:Y:S01]  /*0170*/  ISETP.GE.AND P0, PT, R9, R0, PT ;  /* 0x000000000900720c */ /* 0x000fe20003f06270 */
[----:B----4-:R-:W-:Y:S02]  /*0180*/  IMAD R7, R6, UR4, R13 ;  /* 0x0000000406077c24 */ /* 0x010fe4000f8e020d */
[----:B------:R-:W-:Y:S01]  /*0190*/  @!P1 VIADD R6, R4, 0x24 ;  /* 0x0000002404069836 */ /* 0x000fe20000000000 */
[----:B------:R-:W-:Y:S02]  /*01a0*/  @!P1 LEA R4, R11, R4, 0x18 ;  /* 0x000000040b049211 */ /* 0x000fe400078ec0ff */
[----:B------:R-:W-:Y:S02]  /*01b0*/  ISETP.GE.OR P0, PT, R7, R2, P0 ;  /* 0x000000020700720c */ /* 0x000fe40000706670 */
[----:B------:R-:W-:Y:S01]  /*01c0*/  @!P1 LEA R6, R11, R6, 0x18 ;  /* 0x000000060b069211 */ /* 0x000fe200078ec0ff */
[----:B------:R-:W-:Y:S01]  /*01d0*/  @!P1 IMAD R4, R13, 0x4, R4 ;  /* 0x000000040d049824 */ /* 0x000fe200078e0204 */
[----:B------:R-:W-:-:S02]  /*01e0*/  ISETP.LT.OR P0, PT, R23, 0x1, P0 ;  /* 0x000000011700780c */ /* 0x000fc40000701670 */
[----:B------:R-:W-:Y:S02]  /*01f0*/  @!P1 LEA R6, R13, R6, 0x2 ;  /* 0x000000060d069211 */ /* 0x000fe400078e10ff */
[----:B--2---:R0:W-:Y:S04]  /*0200*/  @!P1 STS [R4], R3 ;  /* 0x0000000304009388 */ /* 0x0041e80000000800 */
[----:B---3--:R0:W-:Y:S05]  /*0210*/  @!P1 STS [R6], R5 ;  /* 0x0000000506009388 */ /* 0x0081ea0000000800 */
[----:B------:R-:W-:Y:S05]  /*0220*/  @P0 EXIT ;  /* 0x000000000000094d */ /* 0x000fea0003800000 */
[----:B------:R-:W-:Y:S01]  /*0230*/  ISETP.GE.U32.AND P1, PT, R23, 0x4, PT ;  /* 0x000000041700780c */ /* 0x000fe20003f26070 */
[----:B------:R-:W-:Y:S01]  /*0240*/  IMAD R8, R9, R2, R7 ;  /* 0x0000000209087224 */ /* 0x000fe200078e0207 */
[----:B0-----:R-:W-:Y:S01]  /*0250*/  LOP3.LUT R3, R23, 0x3, RZ, 0xc0, !PT ;  /* 0x0000000317037812 */ /* 0x001fe200078ec0ff */
[----:B------:R-:W-:Y:S02]  /*0260*/  HFMA2 R6, -RZ, RZ, 0, 0 ;  /* 0x00000000ff067431 */ /* 0x000fe400000001ff */
[----:B------:R-:W-:Y:S01]  /*0270*/  IMAD.IADD R4, R7, 0x1, R2 ;  /* 0x0000000107047824 */ /* 0x000fe200078e0202 */
[----:B------:R-:W-:Y:S01]  /*0280*/  ISETP.NE.AND P0, PT, R3, RZ, PT ;  /* 0x000000ff0300720c */ /* 0x000fe20003f05270 */
[----:B------:R-:W-:Y:S02]  /*0290*/  IMAD.IADD R5, R9, 0x1, R0 ;  /* 0x0000000109057824 */ /* 0x000fe400078e0200 */
[----:B------:R-:W-:-:S04]  /*02a0*/  IMAD R7, R8, R23, RZ ;  /* 0x0000001708077224 */ /* 0x000fc800078e02ff */
[----:B------:R-:W-:Y:S06]  /*02b0*/  @!P1 BRA `(.L_x_6) ;  /* 0x0000000800f49947 */ /* 0x000fec0003800000 */
[----:B------:R-:W-:Y:S01]  /*02c0*/  IABS R8, R2 ;  /* 0x0000000200087213 */ /* 0x000fe20000000000 */
[----:B------:R-:W0:Y:S01]  /*02d0*/  S2UR UR5, SR_CgaCtaId ;  /* 0x00000000000579c3 */ /* 0x000e220000008800 */
[----:B------:R-:W1:Y:S01]  /*02e0*/  LDCU.64 UR6, c[0x0][0x380] ;  /* 0x00007000ff0677ac */ /* 0x000e620008000a00 */
[----:B------:R-:W-:Y:S01]  /*02f0*/  LOP3.LUT R6, R23, 0x7ffffffc, RZ, 0xc0, !PT ;  /* 0x7ffffffc17067812 */ /* 0x000fe200078ec0ff */
[----:B------:R-:W2:Y:S01]  /*0300*/  I2F.RP R0, R8 ;  /* 0x0000000800007306 */ /* 0x000ea20000209400 */
[----:B------:R-:W-:Y:S02]  /*0310*/  UMOV UR4, 0x400 ;  /* 0x0000040000047882 */ /* 0x000fe40000000000 */
[----:B------:R-:W-:-:S05]  /*0320*/  UIADD3 UR8, UPT, UPT, UR4, 0x24, URZ ;  /* 0x0000002404087890 */ /* 0x000fca000fffe0ff */
[----:B--2---:R-:W2:Y:S01]  /*0330*/  MUFU.RCP R0, R0 ;  /* 0x0000000000007308 */ /* 0x004ea20000001000 */
[----:B-1----:R-:W-:-:S04]  /*0340*/  UIADD3 UR6, UP0, UPT, UR6, 0x8, URZ ;  /* 0x0000000806067890 */ /* 0x002fc8000ff1e0ff */
[----:B------:R-:W-:Y:S02]  /*0350*/  UIADD3.X UR7, UPT, UPT, URZ, UR7, URZ, UP0, !UPT ;  /* 0x00000007ff077290 */ /* 0x000fe400087fe4ff */
[----:B0-----:R-:W-:Y:S02]  /*0360*/  ULEA UR4, UR5, UR4, 0x18 ;  /* 0x0000000405047291 */ /* 0x001fe4000f8ec0ff */
[----:B------:R-:W-:Y:S02]  /*0370*/  ULEA UR5, UR5, UR8, 0x18 ;  /* 0x0000000805057291 */ /* 0x000fe4000f8ec0ff */
[----:B------:R-:W-:Y:S02]  /*0380*/  UIADD3 UR4, UPT, UPT, UR4, 0x8, URZ ;  /* 0x0000000804047890 */ /* 0x000fe4000fffe0ff */
[----:B------:R-:W-:Y:S01]  /*0390*/  UIADD3 UR5, UPT, UPT, UR5, 0x8, URZ ;  /* 0x0000000805057890 */ /* 0x000fe2000fffe0ff */
[----:B------:R-:W-:Y:S01]  /*03a0*/  UMOV UR8, 0x3 ;  /* 0x0000000300087882 */ /* 0x000fe20000000000 */
[----:B--2---:R-:W-:-:S04]  /*03b0*/  VIADD R10, R0, 0xffffffe ;  /* 0x0ffffffe000a7836 */ /* 0x004fc80000000000 */
[----:B------:R0:W1:Y:S02]  /*03c0*/  F2I.FTZ.U32.TRUNC.NTZ R11, R10 ;  /* 0x0000000a000b7305 */ /* 0x000064000021f000 */
[----:B0-----:R-:W-:Y:S01]  /*03d0*/  MOV R10, RZ ;  /* 0x000000ff000a7202 */ /* 0x001fe20000000f00 */
[----:B-1----:R-:W-:-:S04]  /*03e0*/  IMAD.MOV R9, RZ, RZ, -R11 ;  /* 0x000000ffff097224 */ /* 0x002fc800078e0a0b */
[----:B------:R-:W-:-:S04]  /*03f0*/  IMAD R9, R9, R8, RZ ;  /* 0x0000000809097224 */ /* 0x000fc800078e02ff */
[----:B------:R-:W-:-:S04]  /*0400*/  IMAD.HI.U32 R9, R11, R9, R10 ;  /* 0x000000090b097227 */ /* 0x000fc800078e000a */
[----:B------:R-:W-:Y:S02]  /*0410*/  IMAD.MOV.U32 R10, RZ, RZ, R7 ;  /* 0x000000ffff0a7224 */ /* 0x000fe400078e0007 */
[----:B------:R-:W-:-:S07]  /*0420*/  IMAD.MOV R11, RZ, RZ, -R6 ;  /* 0x000000ffff0b7224 */ /* 0x000fce00078e0a06 */
.L_x_7:
[----:B0-----:R-:W0:Y:S01]  /*0430*/  LDC R2, c[0x0][0x3a0] ;  /* 0x0000e800ff027b82 */ /* 0x001e220000000800 */
[----:B------:R-:W1:Y:S04]  /*0440*/  LDS.64 R12, [UR4+-0x8] ;  /* 0xfffff804ff0c7984 */ /* 0x000e680008000a00 */
[----:B------:R-:W2:Y:S03]  /*0450*/  LDS R22, [UR5+-0x8] ;  /* 0xfffff805ff167984 */ /* 0x000ea60008000800 */
[----:B------:R-:W3:Y:S01]  /*0460*/  LDC R0, c[0x0][0x3a4] ;  /* 0x0000e900ff007b82 */ /* 0x000ee20000000800 */
[----:B------:R-:W-:Y:S01]  /*0470*/  LDS R24, [UR5+-0x4] ;  /* 0xfffffc05ff187984 */ /* 0x000fe20008000800 */
[----:B0-----:R-:W-:-:S04]  /*0480*/  IABS R21, R2 ;  /* 0x0000000200157213 */ /* 0x001fc80000000000 */
[----:B------:R-:W0:Y:S01]  /*0490*/  I2F.RP R23, R21 ;  /* 0x0000001500177306 */ /* 0x000e220000209400 */
[----:B---3--:R-:W-:-:S07]  /*04a0*/  IABS R20, R0 ;  /* 0x0000000000147213 */ /* 0x008fce0000000000 */
[----:B------:R-:W3:Y:S01]  /*04b0*/  I2F.RP R19, R20 ;  /* 0x0000001400137306 */ /* 0x000ee20000209400 */
[C---:B-1----:R-:W-:Y:S01]  /*04c0*/  IMAD.IADD R18, R4.reuse, 0x1, -R12 ;  /* 0x0000000104127824 */ /* 0x042fe200078e0a0c */
[----:B------:R-:W-:-:S06]  /*04d0*/  IADD3 R25, PT, PT, R4, -R13, RZ ;  /* 0x8000000d04197210 */ /* 0x000fcc0007ffe0ff */
[----:B0-----:R-:W0:Y:S01]  /*04e0*/  MUFU.RCP R23, R23 ;  /* 0x0000001700177308 */ /* 0x001e220000001000 */
[----:B--2---:R-:W-:Y:S01]  /*04f0*/  IMAD.IADD R22, R5, 0x1, -R22 ;  /* 0x0000000105167824 */ /* 0x004fe200078e0a16 */
[----:B------:R-:W-:Y:S02]  /*0500*/  IABS R12, R18 ;  /* 0x00000012000c7213 */ /* 0x000fe40000000000 */
[----:B------:R-:W-:Y:S02]  /*0510*/  ISETP.GE.AND P2, PT, R18, RZ, PT ;  /* 0x000000ff1200720c */ /* 0x000fe40003f46270 */
[----:B------:R-:W1:Y:S01]  /*0520*/  LDS R18, [UR5] ;  /* 0x00000005ff127984 */ /* 0x000e620008000800 */
[----:B------:R-:W-:Y:S01]  /*0530*/  IMAD.HI.U32 R9, R9, R12, RZ ;  /* 0x0000000c09097227 */ /* 0x000fe200078e00ff */
[----:B---3--:R-:W2:Y:S03]  /*0540*/  MUFU.RCP R19, R19 ;  /* 0x0000001300137308 */ /* 0x008ea60000001000 */
[----:B------:R-:W-:-:S04]  /*0550*/  IMAD.MOV R9, RZ, RZ, -R9 ;  /* 0x000000ffff097224 */ /* 0x000fc800078e0a09 */
[----:B------:R-:W-:Y:S01]  /*0560*/  IMAD R12, R21, R9, R12 ;  /* 0x00000009150c7224 */ /* 0x000fe200078e020c */
[----:B0-----:R-:W-:-:S04]  /*0570*/  IADD3 R16, PT, PT, R23, 0xffffffe, RZ ;  /* 0x0ffffffe17107810 */ /* 0x001fc80007ffe0ff */
[----:B------:R-:W-:Y:S01]  /*0580*/  ISETP.GT.U32.AND P1, PT, R8, R12, PT ;  /* 0x0000000c0800720c */ /* 0x000fe20003f24070 */
[----:B------:R0:W3:Y:S01]  /*0590*/  F2I.FTZ.U32.TRUNC.NTZ R17, R16 ;  /* 0x0000001000117305 */ /* 0x0000e2000021f000 */
[----:B--2---:R-:W-:-:S07]  /*05a0*/  VIADD R14, R19, 0xffffffe ;  /* 0x0ffffffe130e7836 */ /* 0x004fce0000000000 */
[----:B------:R2:W4:Y:S01]  /*05b0*/  F2I.FTZ.U32.TRUNC.NTZ R15, R14 ;  /* 0x0000000e000f7305 */ /* 0x000522000021f000 */
[----:B0-----:R-:W-:-:S03]  /*05c0*/  MOV R16, RZ ;  /* 0x000000ff00107202 */ /* 0x001fc60000000f00 */
[----:B------:R-:W-:Y:S01]  /*05d0*/  @!P1 IMAD.IADD R12, R12, 0x1, -R21 ;  /* 0x000000010c0c9824 */ /* 0x000fe200078e0a15 */
[----:B------:R-:W-:Y:S02]  /*05e0*/  ISETP.GE.AND P1, PT, R25, RZ, PT ;  /* 0x000000ff1900720c */ /* 0x000fe40003f26270 */
[----:B---3--:R-:W-:Y:S01]  /*05f0*/  IADD3 R26, PT, PT, RZ, -R17, RZ ;  /* 0x80000011ff1a7210 */ /* 0x008fe20007ffe0ff */
[----:B--2---:R-:W-:Y:S01]  /*0600*/  IMAD.MOV.U32 R14, RZ, RZ, RZ ;  /* 0x000000ffff0e7224 */ /* 0x004fe200078e00ff */
[----:B------:R-:W-:-:S03]  /*0610*/  ISETP.GT.U32.AND P3, PT, R8, R12, PT ;  /* 0x0000000c0800720c */ /* 0x000fc60003f64070 */
[----:B------:R-:W-:Y:S02]  /*0620*/  IMAD R19, R26, R21, RZ ;  /* 0x000000151a137224 */ /* 0x000fe400078e02ff */
[----:B----4-:R-:W-:Y:S02]  /*0630*/  IMAD.MOV R23, RZ, RZ, -R15 ;  /* 0x000000ffff177224 */ /* 0x010fe400078e0a0f */
[----:B------:R-:W-:Y:S01]  /*0640*/  IMAD.HI.U32 R9, R17, R19, R16 ;  /* 0x0000001311097227 */ /* 0x000fe200078e0010 */
[----:B-1----:R-:W-:Y:S01]  /*0650*/  IADD3 R18, PT, PT, R5, -R18, RZ ;  /* 0x8000001205127210 */ /* 0x002fe20007ffe0ff */
[----:B------:R-:W0:Y:S02]  /*0660*/  LDS.64 R16, [UR4] ;  /* 0x00000004ff107984 */ /* 0x000e240008000a00 */
[----:B------:R-:W-:Y:S01]  /*0670*/  IMAD R19, R23, R20, RZ ;  /* 0x0000001417137224 */ /* 0x000fe200078e02ff */
[----:B------:R-:W-:Y:S01]  /*0680*/  IABS R23, R22 ;  /* 0x0000001600177213 */ /* 0x000fe20000000000 */
[----:B------:R-:W-:-:S02]  /*0690*/  @!P3 IMAD.IADD R12, R12, 0x1, -R21 ;  /* 0x000000010c0cb824 */ /* 0x000fc400078e0a15 */
[----:B------:R-:W-:Y:S01]  /*06a0*/  IMAD.HI.U32 R19, R15, R19, R14 ;  /* 0x000000130f137227 */ /* 0x000fe200078e000e */
[----:B------:R-:W-:Y:S02]  /*06b0*/  IABS R14, R25 ;  /* 0x00000019000e7213 */ /* 0x000fe40000000000 */
[----:B------:R-:W-:Y:S01]  /*06c0*/  @!P2 IADD3 R12, PT, PT, -R12, RZ, RZ ;  /* 0x000000ff0c0ca210 */ /* 0x000fe20007ffe1ff */
[----:B------:R-:W-:Y:S02]  /*06d0*/  IMAD.IADD R15, R5, 0x1, -R24 ;  /* 0x00000001050f7824 */ /* 0x000fe400078e0a18 */
[----:B------:R-:W-:-:S03]  /*06e0*/  IMAD.HI.U32 R13, R19, R23, RZ ;  /* 0x00000017130d7227 */ /* 0x000fc600078e00ff */
[----:B------:R-:W-:Y:S01]  /*06f0*/  IABS R26, R15 ;  /* 0x0000000f001a7213 */ /* 0x000fe20000000000 */
[----:B------:R-:W-:Y:S01]  /*0700*/  IMAD.HI.U32 R8, R9, R14, RZ ;  /* 0x0000000e09087227 */ /* 0x000fe200078e00ff */
[----:B------:R-:W-:-:S03]  /*0710*/  IADD3 R24, PT, PT, -R13, RZ, RZ ;  /* 0x000000ff0d187210 */ /* 0x000fc60007ffe1ff */
[----:B------:R-:W-:Y:S02]  /*0720*/  IMAD.MOV.U32 R13, RZ, RZ, R26 ;  /* 0x000000ffff0d7224 */ /* 0x000fe400078e001a */
[C---:B------:R-:W-:Y:S02]  /*0730*/  IMAD R23, R20.reuse, R24, R23 ;  /* 0x0000001814177224 */ /* 0x040fe400078e0217 */
[----:B------:R-:W-:Y:S02]  /*0740*/  IMAD.MOV R24, RZ, RZ, -R8 ;  /* 0x000000ffff187224 */ /* 0x000fe400078e0a08 */
[----:B------:R-:W-:Y:S01]  /*0750*/  IMAD.HI.U32 R8, R19, R13, RZ ;  /* 0x0000000d13087227 */ /* 0x000fe200078e00ff */
[----:B------:R-:W-:-:S03]  /*0760*/  ISETP.GT.U32.AND P6, PT, R20, R23, PT ;  /* 0x000000171400720c */ /* 0x000fc60003fc4070 */
[----:B------:R-:W-:Y:S01]  /*0770*/  IMAD R14, R21, R24, R14 ;  /* 0x00000018150e7224 */ /* 0x000fe200078e020e */
[----:B------:R-:W-:Y:S01]  /*0780*/  IADD3 R24, PT, PT, -R8, RZ, RZ ;  /* 0x000000ff08187210 */ /* 0x000fe20007ffe1ff */
[----:B------:R-:W-:-:S04]  /*0790*/  IMAD.MOV.U32 R8, RZ, RZ, R21 ;  /* 0x000000ffff087224 */ /* 0x000fc800078e0015 */
[----:B------:R-:W-:Y:S01]  /*07a0*/  IMAD R13, R20, R24, R13 ;  /* 0x00000018140d7224 */ /* 0x000fe200078e020d */
[----:B------:R-:W-:Y:S01]  /*07b0*/  ISETP.GT.U32.AND P5, PT, R8, R14, PT ;  /* 0x0000000e0800720c */ /* 0x000fe20003fa4070 */
[----:B0-----:R-:W-:-:S03]  /*07c0*/  IMAD.IADD R16, R4, 0x1, -R16 ;  /* 0x0000000104107824 */ /* 0x001fc600078e0a10 */
[----:B------:R-:W-:Y:S01]  /*07d0*/  ISETP.GT.U32.AND P4, PT, R20, R13, PT ;  /* 0x0000000d1400720c */ /* 0x000fe20003f84070 */
[----:B------:R-:W-:Y:S01]  /*07e0*/  IMAD.IADD R17, R4, 0x1, -R17 ;  /* 0x0000000104117824 */ /* 0x000fe200078e0a11 */
[----:B------:R-:W-:Y:S02]  /*07f0*/  @!P6 IADD3 R23, PT, PT, R23, -R20, RZ ;  /* 0x800000141717e210 */ /* 0x000fe40007ffe0ff */
[----:B------:R-:W-:Y:S02]  /*0800*/  IABS R24, R16 ;  /* 0x0000001000187213 */ /* 0x000fe40000000000 */
[----:B------:R-:W-:Y:S02]  /*0810*/  ISETP.GT.U32.AND P3, PT, R20, R23, PT ;  /* 0x000000171400720c */ /* 0x000fe40003f64070 */
[----:B------:R-:W-:Y:S01]  /*0820*/  IABS R25, R17 ;  /* 0x0000001100197213 */ /* 0x000fe20000000000 */
[----:B------:R-:W-:Y:S01]  /*0830*/  @!P5 IMAD.IADD R14, R14, 0x1, -R21 ;  /* 0x000000010e0ed824 */ /* 0x000fe200078e0a15 */
[----:B------:R-:W-:Y:S01]  /*0840*/  ISETP.GE.AND P5, PT, R22, RZ, PT ;  /* 0x000000ff1600720c */ /* 0x000fe20003fa6270 */
[----:B------:R-:W-:-:S03]  /*0850*/  IMAD.HI.U32 R22, R9, R24, RZ ;  /* 0x0000001809167227 */ /* 0x000fc600078e00ff */
[----:B------:R-:W-:Y:S01]  /*0860*/  ISETP.GT.U32.AND P6, PT, R8, R14, PT ;  /* 0x0000000e0800720c */ /* 0x000fe20003fc4070 */
[--C-:B------:R-:W-:Y:S01]  /*0870*/  @!P4 IMAD.IADD R13, R13, 0x1, -R20.reuse ;  /* 0x000000010d0dc824 */ /* 0x100fe200078e0a14 */
[----:B------:R-:W-:Y:S02]  /*0880*/  IADD3 R22, PT, PT, -R22, RZ, RZ ;  /* 0x000000ff16167210 */ /* 0x000fe40007ffe1ff */
[----:B------:R-:W-:Y:S01]  /*0890*/  ISETP.GE.AND P4, PT, R16, RZ, PT ;  /* 0x000000ff1000720c */ /* 0x000fe20003f86270 */
[----:B------:R-:W-:Y:S01]  /*08a0*/  @!P3 IMAD.IADD R23, R23, 0x1, -R20 ;  /* 0x000000011717b824 */ /* 0x000fe200078e0a14 */
[----:B------:R-:W-:Y:S02]  /*08b0*/  ISETP.GT.U32.AND P2, PT, R20, R13, PT ;  /* 0x0000000d1400720c */ /* 0x000fe40003f44070 */
[----:B------:R-:W-:Y:S01]  /*08c0*/  ISETP.GE.AND P3, PT, R17, RZ, PT ;  /* 0x000000ff1100720c */ /* 0x000fe20003f66270 */
[----:B------:R-:W-:Y:S01]  /*08d0*/  IMAD R17, R21, R22, R24 ;  /* 0x0000001615117224 */ /* 0x000fe200078e0218 */
[----:B------:R-:W-:Y:S01]  /*08e0*/  MOV R22, R25 ;  /* 0x0000001900167202 */ /* 0x000fe20000000f00 */
[----:B------:R-:W-:Y:S01]  /*08f0*/  IMAD.MOV.U32 R16, RZ, RZ, R23 ;  /* 0x000000ffff107224 */ /* 0x000fe200078e0017 */
[----:B------:R-:W-:Y:S01]  /*0900*/  LOP3.LUT R24, RZ, R2, RZ, 0x33, !PT ;  /* 0x00000002ff187212 */ /* 0x000fe200078e33ff */
[----:B------:R-:W-:Y:S01]  /*0910*/  @!P6 IMAD.IADD R14, R14, 0x1, -R21 ;  /* 0x000000010e0ee824 */ /* 0x000fe200078e0a15 */
[----:B------:R-:W-:Y:S01]  /*0920*/  ISETP.GE.AND P6, PT, R15, RZ, PT ;  /* 0x000000ff0f00720c */ /* 0x000fe20003fc6270 */
[----:B------:R-:W-:Y:S01]  /*0930*/  @!P5 IMAD.MOV R16, RZ, RZ, -R16 ;  /* 0x000000ffff10d224 */ /* 0x000fe200078e0a10 */
[----:B------:R-:W-:Y:S01]  /*0940*/  ISETP.NE.AND P5, PT, R2, RZ, PT ;  /* 0x000000ff0200720c */ /* 0x000fe20003fa5270 */
[----:B------:R-:W-:Y:S01]  /*0950*/  IMAD.HI.U32 R15, R9, R22, RZ ;  /* 0x00000016090f7227 */ /* 0x000fe200078e00ff */
[----:B------:R-:W-:Y:S01]  /*0960*/  LOP3.LUT R25, RZ, R0, RZ, 0x33, !PT ;  /* 0x00000000ff197212 */ /* 0x000fe200078e33ff */
[----:B------:R-:W0:Y:S01]  /*0970*/  LDC R23, c[0x0][0x3a8] ;  /* 0x0000ea00ff177b82 */ /* 0x000e220000000800 */
[----:B------:R-:W-:Y:S01]  /*0980*/  @!P2 IADD3 R13, PT, PT, R13, -R20, RZ ;  /* 0x800000140d0da210 */ /* 0x000fe20007ffe0ff */
[----:B------:R-:W-:Y:S01]  /*0990*/  IMAD.MOV R26, RZ, RZ, -R15 ;  /* 0x000000ffff1a7224 */ /* 0x000fe200078e0a0f */
[----:B------:R-:W-:Y:S01]  /*09a0*/  ISETP.NE.AND P2, PT, R0, RZ, PT ;  /* 0x000000ff0000720c */ /* 0x000fe20003f45270 */
[----:B------:R-:W-:Y:S01]  /*09b0*/  IMAD.MOV.U32 R27, RZ, RZ, R14 ;  /* 0x000000ffff1b7224 */ /* 0x000fe200078e000e */
[----:B------:R-:W-:Y:S01]  /*09c0*/  SEL R12, R24, R12, !P5 ;  /* 0x0000000c180c7207 */ /* 0x000fe20006800000 */
[----:B------:R-:W-:Y:S01]  /*09d0*/  IMAD R22, R21, R26, R22 ;  /* 0x0000001a15167224 */ /* 0x000fe200078e0216 */
[----:B------:R-:W-:Y:S01]  /*09e0*/  SEL R15, R25, R16, !P2 ;  /* 0x00000010190f7207 */ /* 0x000fe20005000000 */
[----:B------:R-:W-:-:S02]  /*09f0*/  @!P1 IMAD.MOV R27, RZ, RZ, -R27 ;  /* 0x000000ffff1b9224 */ /* 0x000fc400078e0a1b */
[----:B------:R-:W-:Y:S02]  /*0a00*/  @!P6 IMAD.MOV R13, RZ, RZ, -R13 ;  /* 0x000000ffff0de224 */ /* 0x000fe400078e0a0d */
[----:B------:R-:W-:Y:S01]  /*0a10*/  IMAD R12, R15, R2, R12 ;  /* 0x000000020f0c7224 */ /* 0x000fe200078e020c */
[----:B------:R-:W-:Y:S01]  /*0a20*/  SEL R16, R24, R27, !P5 ;  /* 0x0000001b18107207 */ /* 0x000fe20006800000 */
[----:B------:R-:W1:Y:S01]  /*0a30*/  LDC.64 R14, c[0x0][0x388] ;  /* 0x0000e200ff0e7b82 */ /* 0x000e620000000a00 */
[----:B------:R-:W-:Y:S02]  /*0a40*/  SEL R13, R25, R13, !P2 ;  /* 0x0000000d190d7207 */ /* 0x000fe40005000000 */
[----:B------:R-:W-:-:S03]  /*0a50*/  IABS R27, R18 ;  /* 0x00000012001b7213 */ /* 0x000fc60000000000 */
[----:B------:R-:W-:Y:S02]  /*0a60*/  IMAD R16, R13, R2, R16 ;  /* 0x000000020d107224 */ /* 0x000fe400078e0210 */
[----:B------:R-:W-:-:S04]  /*0a70*/  IMAD.HI.U32 R13, R19, R27, RZ ;  /* 0x0000001b130d7227 */ /* 0x000fc800078e00ff */
[----:B0-----:R-:W-:Y:S01]  /*0a80*/  IMAD R12, R12, R23, UR8 ;  /* 0x000000080c0c7e24 */ /* 0x001fe2000f8e0217 */
[----:B------:R-:W-:-:S03]  /*0a90*/  IADD3 R26, PT, PT, -R13, RZ, RZ ;  /* 0x000000ff0d1a7210 */ /* 0x000fc60007ffe1ff */
[----:B------:R-:W-:Y:S01]  /*0aa0*/  VIADD R13, R12, 0xfffffffd ;  /* 0xfffffffd0c0d7836 */ /* 0x000fe20000000000 */
[----:B------:R-:W-:Y:S01]  /*0ab0*/  ISETP.GT.U32.AND P1, PT, R8, R17, PT ;  /* 0x000000110800720c */ /* 0x000fe20003f24070 */
[----:B------:R-:W-:Y:S02]  /*0ac0*/  IMAD R16, R16, R23, UR8 ;  /* 0x0000000810107e24 */ /* 0x000fe4000f8e0217 */
[----:B------:R-:W-:Y:S02]  /*0ad0*/  IMAD R27, R20, R26, R27 ;  /* 0x0000001a141b7224 */ /* 0x000fe400078e021b */
[----:B------:R-:W0:Y:S01]  /*0ae0*/  LDS R26, [UR5+0x4] ;  /* 0x00000405ff1a7984 */ /* 0x000e220008000800 */
[----:B-1----:R-:W-:-:S05]  /*0af0*/  IMAD.WIDE R12, R13, 0x4, R14 ;  /* 0x000000040d0c7825 */ /* 0x002fca00078e020e */
[----:B------:R1:W2:Y:S02]  /*0b00*/  LDG.E R29, desc[UR10][R12.64] ;  /* 0x0000000a0c1d7981 */ /* 0x0002a4000c1e1900 */
[----:B------:R-:W-:Y:S01]  /*0b10*/  @!P1 IMAD.IADD R17, R17, 0x1, -R21 ;  /* 0x0000000111119824 */ /* 0x000fe200078e0a15 */
[----:B------:R-:W-:-:S04]  /*0b20*/  ISETP.GT.U32.AND P1, PT, R20, R27, PT ;  /* 0x0000001b1400720c */ /* 0x000fc80003f24070 */
[----:B------:R-:W-:Y:S01]  /*0b30*/  ISETP.GT.U32.AND P6, PT, R8, R17, PT ;  /* 0x000000110800720c */ /* 0x000fe20003fc4070 */
[----:B-1----:R-:W-:Y:S02]  /*0b40*/  IMAD.U32 R12, RZ, RZ, UR6 ;  /* 0x00000006ff0c7e24 */ /* 0x002fe4000f8e00ff */
[----:B------:R-:W-:-:S06]  /*0b50*/  IMAD.U32 R13, RZ, RZ, UR7 ;  /* 0x00000007ff0d7e24 */ /* 0x000fcc000f8e00ff */
[----:B------:R-:W-:Y:S02]  /*0b60*/  @!P1 IMAD.IADD R27, R27, 0x1, -R20 ;  /* 0x000000011b1b9824 */ /* 0x000fe400078e0a14 */
[----:B------:R-:W-:Y:S02]  /*0b70*/  IMAD.WIDE R12, R10, 0x4, R12 ;  /* 0x000000040a0c7825 */ /* 0x000fe400078e020c */
[----:B------:R-:W-:Y:S02]  /*0b80*/  @!P6 IADD3 R17, PT, PT, R17, -R21, RZ ;  /* 0x800000151111e210 */ /* 0x000fe40007ffe0ff */
[----:B------:R-:W-:Y:S02]  /*0b90*/  ISETP.GE.AND P6, PT, R18, RZ, PT ;  /* 0x000000ff1200720c */ /* 0x000fe40003fc6270 */
[----:B------:R-:W-:Y:S02]  /*0ba0*/  @!P4 IADD3 R17, PT, PT, -R17, RZ, RZ ;  /* 0x000000ff1111c210 */ /* 0x000fe40007ffe1ff */
[----:B------:R-:W-:-:S02]  /*0bb0*/  ISETP.GT.U32.AND P1, PT, R20, R27, PT ;  /* 0x0000001b1400720c */ /* 0x000fc40003f24070 */
[----:B------:R-:W-:Y:S02]  /*0bc0*/  SEL R18, R24, R17, !P5 ;  /* 0x0000001118127207 */ /* 0x000fe40006800000 */
[----:B------:R-:W-:Y:S01]  /*0bd0*/  IADD3 R17, PT, PT, R16, -0x2, RZ ;  /* 0xfffffffe10117810 */ /* 0x000fe20007ffe0ff */
[----:B0-----:R-:W-:-:S04]  /*0be0*/  IMAD.IADD R26, R5, 0x1, -R26 ;  /* 0x00000001051a7824 */ /* 0x001fc800078e0a1a */
[----:B------:R-:W-:-:S04]  /*0bf0*/  IMAD.WIDE R16, R17, 0x4, R14 ;  /* 0x0000000411107825 */ /* 0x000fc800078e020e */
[----:B------:R-:W-:-:S04]  /*0c00*/  @!P1 IMAD.IADD R27, R27, 0x1, -R20 ;  /* 0x000000011b1b9824 */ /* 0x000fc800078e0a14 */
[----:B------:R-:W-:-:S05]  /*0c10*/  @!P6 IMAD.MOV R27, RZ, RZ, -R27 ;  /* 0x000000ffff1be224 */ /* 0x000fca00078e0a1b */
[----:B------:R-:W-:-:S05]  /*0c20*/  SEL R27, R25, R27, !P2 ;  /* 0x0000001b191b7207 */ /* 0x000fca0005000000 */
[----:B------:R-:W-:Y:S01]  /*0c30*/  IMAD R18, R27, R2, R18 ;  /* 0x000000021b127224 */ /* 0x000fe200078e0212 */
[----:B------:R-:W-:-:S05]  /*0c40*/  IABS R27, R26 ;  /* 0x0000001a001b7213 */ /* 0x000fca0000000000 */
[----:B------:R-:W-:-:S05]  /*0c50*/  IMAD.HI.U32 R19, R19, R27, RZ ;  /* 0x0000001b13137227 */ /* 0x000fca00078e00ff */
[----:B------:R-:W-:Y:S01]  /*0c60*/  IADD3 R19, PT, PT, -R19, RZ, RZ ;  /* 0x000000ff13137210 */ /* 0x000fe20007ffe1ff */
[----:B--2---:R-:W-:Y:S01]  /*0c70*/  STG.E desc[UR10][R12.64+-0x8], R29 ;  /* 0xfffff81d0c007986 */ /* 0x004fe2000c10190a */
[----:B------:R-:W-:-:S03]  /*0c80*/  IMAD R18, R18, R23, UR8 ;  /* 0x0000000812127e24 */ /* 0x000fc6000f8e0217 */
[----:B------:R-:W-:Y:S01]  /*0c90*/  IMAD R27, R20, R19, R27 ;  /* 0x00000013141b7224 */ /* 0x000fe200078e021b */
[----:B------:R-:W2:Y:S01]  /*0ca0*/  LDG.E R17, desc[UR10][R16.64] ;  /* 0x0000000a10117981 */ /* 0x000ea2000c1e1900 */
[----:B------:R-:W-:-:S04]  /*0cb0*/  VIADD R19, R18, 0xffffffff ;  /* 0xffffffff12137836 */ /* 0x000fc80000000000 */
[----:B------:R-:W-:Y:S01]  /*0cc0*/  IMAD.WIDE R18, R19, 0x4, R14 ;  /* 0x0000000413127825 */ /* 0x000fe200078e020e */
[----:B------:R-:W-:Y:S02]  /*0cd0*/  ISETP.GT.U32.AND P1, PT, R8, R22, PT ;  /* 0x000000160800720c */ /* 0x000fe40003f24070 */
[----:B------:R-:W-:Y:S02]  /*0ce0*/  ISETP.GT.U32.AND P4, PT, R20, R27, PT ;  /* 0x0000001b1400720c */ /* 0x000fe40003f84070 */
[----:B------:R-:W-:-:S09]  /*0cf0*/  ISETP.GE.AND P6, PT, R26, RZ, PT ;  /* 0x000000ff1a00720c */ /* 0x000fd20003fc6270 */
[----:B------:R-:W-:Y:S02]  /*0d00*/  @!P1 IMAD.IADD R22, R22, 0x1, -R21 ;  /* 0x0000000116169824 */ /* 0x000fe400078e0a15 */
[----:B------:R-:W-:-:S03]  /*0d10*/  @!P4 IADD3 R27, PT, PT, R27, -R20, RZ ;  /* 0x800000141b1bc210 */ /* 0x000fc60007ffe0ff */
[----:B------:R-:W-:Y:S02]  /*0d20*/  ISETP.GT.U32.AND P1, PT, R8, R22, PT ;  /* 0x000000160800720c */ /* 0x000fe40003f24070 */
[----:B------:R-:W-:Y:S01]  /*0d30*/  ISETP.GT.U32.AND P4, PT, R20, R27, PT ;  /* 0x0000001b1400720c */ /* 0x000fe20003f84070 */
[----:B--2---:R0:W-:Y:S04]  /*0d40*/  STG.E desc[UR10][R12.64+-0x4], R17 ;  /* 0xfffffc110c007986 */ /* 0x0041e8000c10190a */
[----:B------:R-:W2:Y:S06]  /*0d50*/  LDG.E R19, desc[UR10][R18.64] ;  /* 0x0000000a12137981 */ /* 0x000eac000c1e1900 */
[----:B------:R-:W-:-:S02]  /*0d60*/  @!P1 IMAD.IADD R22, R22, 0x1, -R21 ;  /* 0x0000000116169824 */ /* 0x000fc400078e0a15 */
[----:B------:R-:W-:-:S03]  /*0d70*/  @!P4 IMAD.IADD R27, R27, 0x1, -R20 ;  /* 0x000000011b1bc824 */ /* 0x000fc600078e0a14 */
[----:B------:R-:W-:Y:S01]  /*0d80*/  @!P3 IADD3 R22, PT, PT, -R22, RZ, RZ ;  /* 0x000000ff1616b210 */ /* 0x000fe20007ffe1ff */
[----:B------:R-:W-:-:S03]  /*0d90*/  @!P6 IMAD.MOV R27, RZ, RZ, -R27 ;  /* 0x000000ffff1be224 */ /* 0x000fc600078e0a1b */
[----:B------:R-:W-:Y:S02]  /*0da0*/  SEL R16, R24, R22, !P5 ;  /* 0x0000001618107207 */ /* 0x000fe40006800000 */
[----:B------:R-:W-:-:S05]  /*0db0*/  SEL R25, R25, R27, !P2 ;  /* 0x0000001b19197207 */ /* 0x000fca0005000000 */
[----:B------:R-:W-:-:S04]  /*0dc0*/  IMAD R16, R25, R2, R16 ;  /* 0x0000000219107224 */ /* 0x000fc800078e0210 */
[----:B0-----:R-:W-:-:S04]  /*0dd0*/  IMAD R17, R16, R23, UR8 ;  /* 0x0000000810117e24 */ /* 0x001fc8000f8e0217 */
[----:B------:R-:W-:Y:S01]  /*0de0*/  IMAD.WIDE R14, R17, 0x4, R14 ;  /* 0x00000004110e7825 */ /* 0x000fe200078e020e */
[----:B--2---:R0:W-:Y:S05]  /*0df0*/  STG.E desc[UR10][R12.64], R19 ;  /* 0x000000130c007986 */ /* 0x0041ea000c10190a */
[----:B------:R-:W2:Y:S01]  /*0e00*/  LDG.E R15, desc[UR10][R14.64] ;  /* 0x0000000a0e0f7981 */ /* 0x000ea2000c1e1900 */
[----:B------:R-:W-:Y:S01]  /*0e10*/  VIADD R11, R11, 0x4 ;  /* 0x000000040b0b7836 */ /* 0x000fe20000000000 */
[----:B------:R-:W-:Y:S01]  /*0e20*/  UIADD3 UR4, UPT, UPT, UR4, 0x10, URZ ;  /* 0x0000001004047890 */ /* 0x000fe2000fffe0ff */
[----:B------:R-:W-:Y:S01]  /*0e30*/  IADD3 R10, PT, PT, R10, 0x4, RZ ;  /* 0x000000040a0a7810 */ /* 0x000fe20007ffe0ff */
[----:B------:R-:W-:-:S02]  /*0e40*/  UIADD3 UR5, UPT, UPT, UR5, 0x10, URZ ;  /* 0x0000001005057890 */ /* 0x000fc4000fffe0ff */
[----:B------:R-:W-:Y:S01]  /*0e50*/  ISETP.NE.AND P1, PT, R11, RZ, PT ;  /* 0x000000ff0b00720c */ /* 0x000fe20003f25270 */
[----:B------:R-:W-:Y:S01]  /*0e60*/  UIADD3 UR8, UPT, UPT, UR8, 0x4, URZ ;  /* 0x0000000408087890 */ /* 0x000fe2000fffe0ff */
[----:B--2---:R0:W-:Y:S11]  /*0e70*/  STG.E desc[UR10][R12.64+0x4], R15 ;  /* 0x0000040f0c007986 */ /* 0x0041f6000c10190a */
[----:B------:R-:W-:Y:S05]  /*0e80*/  @P1 BRA `(.L_x_7) ;  /* 0xfffffff400681947 */ /* 0x000fea000383ffff */
.L_x_6:
[----:B------:R-:W-:Y:S05]  /*0e90*/  @!P0 EXIT ;  /* 0x000000000000894d */ /* 0x000fea0003800000 */
[----:B------:R-:W-:-:S13]  /*0ea0*/  ISETP.NE.AND P0, PT, R3, 0x1, PT ;  /* 0x000000010300780c */ /* 0x000fda0003f05270 */
[----:B------:R-:W-:Y:S05]  /*0eb0*/  @!P0 BRA `(.L_x_8) ;  /* 0x0000000400888947 */ /* 0x000fea0003800000 */
[----:B------:R-:W1:Y:S01]  /*0ec0*/  S2R R8, SR_CgaCtaId ;  /* 0x0000000000087919 */ /* 0x000e620000008800 */
[----:B0-----:R-:W-:Y:S02]  /*0ed0*/  IABS R15, R2 ;  /* 0x00000002000f7213 */ /* 0x001fe40000000000 */
[----:B------:R-:W-:Y:S02]  /*0ee0*/  MOV R3, 0x400 ;  /* 0x0000040000037802 */ /* 0x000fe40000000f00 */
[----:B------:R-:W-:Y:S01]  /*0ef0*/  IABS R14, R0 ;  /* 0x00000000000e7213 */ /* 0x000fe20000000000 */
[----:B------:R-:W0:Y:S02]  /*0f00*/  I2F.RP R10, R15 ;  /* 0x0000000f000a7306 */ /* 0x000e240000209400 */
[----:B------:R-:W-:-:S06]  /*0f10*/  VIADD R9, R3, 0x24 ;  /* 0x0000002403097836 */ /* 0x000fcc0000000000 */
[----:B------:R-:W2:Y:S08]  /*0f20*/  I2F.RP R16, R14 ;  /* 0x0000000e00107306 */ /* 0x000eb00000209400 */
[----:B0-----:R-:W0:Y:S08]  /*0f30*/  MUFU.RCP R10, R10 ;  /* 0x0000000a000a7308 */ /* 0x001e300000001000 */
[----:B--2---:R-:W2:Y:S01]  /*0f40*/  MUFU.RCP R16, R16 ;  /* 0x0000001000107308 */ /* 0x004ea20000001000 */
[----:B-1----:R-:W-:-:S02]  /*0f50*/  LEA R3, R8, R3, 0x18 ;  /* 0x0000000308037211 */ /* 0x002fc400078ec0ff */
[----:B------:R-:W-:-:S03]  /*0f60*/  LEA R9, R8, R9, 0x18 ;  /* 0x0000000908097211 */ /* 0x000fc600078ec0ff */
[C---:B------:R-:W-:Y:S01]  /*0f70*/  IMAD R8, R6.reuse, 0x4, R3 ;  /* 0x0000000406087824 */ /* 0x040fe200078e0203 */
[----:B------:R-:W-:Y:S01]  /*0f80*/  LEA R3, R6, R9, 0x2 ;  /* 0x0000000906037211 */ /* 0x000fe200078e10ff */
[----:B0-----:R-:W-:-:S04]  /*0f90*/  VIADD R12, R10, 0xffffffe ;  /* 0x0ffffffe0a0c7836 */ /* 0x001fc80000000000 */
[----:B------:R-:W0:Y:S01]  /*0fa0*/  LDS R18, [R3] ;  /* 0x0000000003127984 */ /* 0x000e220000000800 */
[----:B------:R1:W3:Y:S03]  /*0fb0*/  F2I.FTZ.U32.TRUNC.NTZ R13, R12 ;  /* 0x0000000c000d7305 */ /* 0x0002e6000021f000 */
[----:B------:R-:W4:Y:S01]  /*0fc0*/  LDS.64 R8, [R8] ;  /* 0x0000000008087984 */ /* 0x000f220000000a00 */
[----:B--2---:R-:W-:-:S03]  /*0fd0*/  VIADD R11, R16, 0xffffffe ;  /* 0x0ffffffe100b7836 */ /* 0x004fc60000000000 */
[----:B------:R-:W2:Y:S01]  /*0fe0*/  LDS R20, [R3+0x4] ;  /* 0x0000040003147984 */ /* 0x000ea20000000800 */
[----:B-1----:R-:W-:Y:S02]  /*0ff0*/  IMAD.MOV.U32 R12, RZ, RZ, RZ ;  /* 0x000000ffff0c7224 */ /* 0x002fe400078e00ff */
[----:B------:R-:W1:Y:S01]  /*1000*/  F2I.FTZ.U32.TRUNC.NTZ R11, R11 ;  /* 0x0000000b000b7305 */ /* 0x000e62000021f000 */
[----:B---3--:R-:W-:-:S05]  /*1010*/  IADD3 R10, PT, PT, RZ, -R13, RZ ;  /* 0x8000000dff0a7210 */ /* 0x008fca0007ffe0ff */
[----:B------:R-:W-:Y:S02]  /*1020*/  IMAD R19, R10, R15, RZ ;  /* 0x0000000f0a137224 */ /* 0x000fe400078e02ff */
[----:B------:R-:W-:Y:S02]  /*1030*/  IMAD.MOV.U32 R10, RZ, RZ, RZ ;  /* 0x000000ffff0a7224 */ /* 0x000fe400078e00ff */
[----:B-1----:R-:W-:Y:S01]  /*1040*/  IMAD.MOV R21, RZ, RZ, -R11 ;  /* 0x000000ffff157224 */ /* 0x002fe200078e0a0b */
[----:B0-----:R-:W-:Y:S01]  /*1050*/  IADD3 R18, PT, PT, R5, -R18, RZ ;  /* 0x8000001205127210 */ /* 0x001fe20007ffe0ff */
[----:B----4-:R-:W-:-:S03]  /*1060*/  IMAD.IADD R17, R4, 0x1, -R8 ;  /* 0x0000000104117824 */ /* 0x010fc600078e0a08 */
[----:B------:R-:W-:Y:S01]  /*1070*/  ISETP.GE.AND P4, PT, R18, RZ, PT ;  /* 0x000000ff1200720c */ /* 0x000fe20003f86270 */
[----:B------:R-:W-:Y:S01]  /*1080*/  IMAD.HI.U32 R8, R13, R19, R12 ;  /* 0x000000130d087227 */ /* 0x000fe200078e000c */
[----:B------:R-:W-:Y:S02]  /*1090*/  IABS R19, R18 ;  /* 0x0000001200137213 */ /* 0x000fe40000000000 */
[----:B------:R-:W-:Y:S01]  /*10a0*/  IABS R12, R17 ;  /* 0x00000011000c7213 */ /* 0x000fe20000000000 */
[----:B------:R-:W-:Y:S01]  /*10b0*/  IMAD R13, R21, R14, RZ ;  /* 0x0000000e150d7224 */ /* 0x000fe200078e02ff */
[----:B------:R-:W-:Y:S02]  /*10c0*/  ISETP.GE.AND P2, PT, R17, RZ, PT ;  /* 0x000000ff1100720c */ /* 0x000fe40003f46270 */
[----:B------:R-:W-:Y:S01]  /*10d0*/  LOP3.LUT R17, RZ, R2, RZ, 0x33, !PT ;  /* 0x00000002ff117212 */ /* 0x000fe200078e33ff */
[----:B------:R-:W-:Y:S01]  /*10e0*/  IMAD.HI.U32 R16, R11, R13, R10 ;  /* 0x0000000d0b107227 */ /* 0x000fe200078e000a */
[----:B------:R-:W-:-:S02]  /*10f0*/  MOV R13, R19 ;  /* 0x00000013000d7202 */ /* 0x000fc40000000f00 */
[----:B------:R-:W-:Y:S01]  /*1100*/  LOP3.LUT R18, RZ, R0, RZ, 0x33, !PT ;  /* 0x00000000ff127212 */ /* 0x000fe200078e33ff */
[----:B------:R-:W-:-:S04]  /*1110*/  IMAD.HI.U32 R10, R8, R12, RZ ;  /* 0x0000000c080a7227 */ /* 0x000fc800078e00ff */
[----:B------:R-:W-:-:S04]  /*1120*/  IMAD.HI.U32 R11, R16, R13, RZ ;  /* 0x0000000d100b7227 */ /* 0x000fc800078e00ff */
[----:B------:R-:W-:Y:S02]  /*1130*/  IMAD.MOV R11, RZ, RZ, -R11 ;  /* 0x000000ffff0b7224 */ /* 0x000fe400078e0a0b */
[----:B------:R-:W-:Y:S02]  /*1140*/  IMAD.MOV R10, RZ, RZ, -R10 ;  /* 0x000000ffff0a7224 */ /* 0x000fe400078e0a0a */
[C---:B------:R-:W-:Y:S02]  /*1150*/  IMAD R13, R14.reuse, R11, R13 ;  /* 0x0000000b0e0d7224 */ /* 0x040fe400078e020d */
[C---:B------:R-:W-:Y:S02]  /*1160*/  IMAD R12, R15.reuse, R10, R12 ;  /* 0x0000000a0f0c7224 */ /* 0x040fe400078e020c */
[----:B------:R-:W0:Y:S01]  /*1170*/  LDC.64 R10, c[0x0][0x388] ;  /* 0x0000e200ff0a7b82 */ /* 0x000e220000000a00 */
[----:B------:R-:W-:Y:S02]  /*1180*/  ISETP.GT.U32.AND P1, PT, R14, R13, PT ;  /* 0x0000000d0e00720c */ /* 0x000fe40003f24070 */
[----:B------:R-:W-:-:S11]  /*1190*/  ISETP.GT.U32.AND P0, PT, R15, R12, PT ;  /* 0x0000000c0f00720c */ /* 0x000fd60003f04070 */
[----:B------:R-:W-:Y:S02]  /*11a0*/  @!P1 IMAD.IADD R13, R13, 0x1, -R14 ;  /* 0x000000010d0d9824 */ /* 0x000fe400078e0a0e */
[----:B------:R-:W-:Y:S02]  /*11b0*/  @!P0 IADD3 R12, PT, PT, R12, -R15, RZ ;  /* 0x8000000f0c0c8210 */ /* 0x000fe40007ffe0ff */
[----:B------:R-:W-:Y:S02]  /*11c0*/  ISETP.NE.AND P0, PT, R2, RZ, PT ;  /* 0x000000ff0200720c */ /* 0x000fe40003f05270 */
[----:B------:R-:W-:Y:S02]  /*11d0*/  ISETP.GT.U32.AND P3, PT, R14, R13, PT ;  /* 0x0000000d0e00720c */ /* 0x000fe40003f64070 */
[----:B------:R-:W-:-:S11]  /*11e0*/  ISETP.GT.U32.AND P1, PT, R15, R12, PT ;  /* 0x0000000c0f00720c */ /* 0x000fd60003f24070 */
[----:B------:R-:W-:Y:S02]  /*11f0*/  @!P3 IADD3 R13, PT, PT, R13, -R14, RZ ;  /* 0x8000000e0d0db210 */ /* 0x000fe40007ffe0ff */
[----:B------:R-:W-:Y:S01]  /*1200*/  @!P1 IMAD.IADD R12, R12, 0x1, -R15 ;  /* 0x000000010c0c9824 */ /* 0x000fe200078e0a0f */
[----:B------:R-:W-:Y:S02]  /*1210*/  ISETP.NE.AND P1, PT, R0, RZ, PT ;  /* 0x000000ff0000720c */ /* 0x000fe40003f25270 */
[----:B------:R-:W-:Y:S02]  /*1220*/  @!P4 IMAD.MOV R13, RZ, RZ, -R13 ;  /* 0x000000ffff0dc224 */ /* 0x000fe400078e0a0d */
[----:B------:R-:W-:-:S03]  /*1230*/  @!P2 IMAD.MOV R12, RZ, RZ, -R12 ;  /* 0x000000ffff0ca224 */ /* 0x000fc600078e0a0c */
[----:B------:R-:W-:Y:S02]  /*1240*/  SEL R13, R18, R13, !P1 ;  /* 0x0000000d120d7207 */ /* 0x000fe40004800000 */
[----:B------:R-:W-:-:S05]  /*1250*/  SEL R12, R17, R12, !P0 ;  /* 0x0000000c110c7207 */ /* 0x000fca0004000000 */
[----:B------:R-:W-:-:S04]  /*1260*/  IMAD R13, R13, R2, R12 ;  /* 0x000000020d0d7224 */ /* 0x000fc800078e020c */
[----:B------:R-:W-:-:S04]  /*1270*/  IMAD R13, R13, R23, R6 ;  /* 0x000000170d0d7224 */ /* 0x000fc800078e0206 */
[----:B0-----:R-:W-:-:S06]  /*1280*/  IMAD.WIDE R12, R13, 0x4, R10 ;  /* 0x000000040d0c7825 */ /* 0x001fcc00078e020a */
[----:B------:R0:W3:Y:S01]  /*1290*/  LDG.E R12, desc[UR10][R12.64] ;  /* 0x0000000a0c0c7981 */ /* 0x0000e2000c1e1900 */
[----:B------:R-:W-:Y:S01]  /*12a0*/  IADD3 R9, PT, PT, R4, -R9, RZ ;  /* 0x8000000904097210 */ /* 0x000fe20007ffe0ff */
[----:B--2---:R-:W-:-:S03]  /*12b0*/  IMAD.IADD R20, R5, 0x1, -R20 ;  /* 0x0000000105147824 */ /* 0x004fc600078e0a14 */
[----:B------:R-:W-:Y:S02]  /*12c0*/  IABS R19, R9 ;  /* 0x0000000900137213 */ /* 0x000fe40000000000 */
[----:B------:R-:W-:Y:S02]  /*12d0*/  IABS R21, R20 ;  /* 0x0000001400157213 */ /* 0x000fe40000000000 */
[----:B------:R-:W-:Y:S01]  /*12e0*/  ISETP.GE.AND P5, PT, R20, RZ, PT ;  /* 0x000000ff1400720c */ /* 0x000fe20003fa6270 */
[----:B------:R-:W-:-:S04]  /*12f0*/  IMAD.HI.U32 R8, R8, R19, RZ ;  /* 0x0000001308087227 */ /* 0x000fc800078e00ff */
[----:B------:R-:W-:-:S04]  /*1300*/  IMAD.HI.U32 R16, R16, R21, RZ ;  /* 0x0000001510107227 */ /* 0x000fc800078e00ff */
[----:B------:R-:W-:Y:S01]  /*1310*/  IMAD.MOV R8, RZ, RZ, -R8 ;  /* 0x000000ffff087224 */ /* 0x000fe200078e0a08 */
[----:B------:R-:W-:-:S03]  /*1320*/  IADD3 R16, PT, PT, -R16, RZ, RZ ;  /* 0x000000ff10107210 */ /* 0x000fc60007ffe1ff */
[----:B------:R-:W-:Y:S02]  /*1330*/  IMAD R8, R15, R8, R19 ;  /* 0x000000080f087224 */ /* 0x000fe400078e0213 */
[----:B------:R-:W-:-:S03]  /*1340*/  IMAD R3, R14, R16, R21 ;  /* 0x000000100e037224 */ /* 0x000fc600078e0215 */
[----:B------:R-:W-:Y:S02]  /*1350*/  ISETP.GT.U32.AND P2, PT, R15, R8, PT ;  /* 0x000000080f00720c */ /* 0x000fe40003f44070 */
[----:B------:R-:W-:-:S11]  /*1360*/  ISETP.GT.U32.AND P3, PT, R14, R3, PT ;  /* 0x000000030e00720c */ /* 0x000fd60003f64070 */
[----:B------:R-:W-:Y:S02]  /*1370*/  @!P2 IMAD.IADD R8, R8, 0x1, -R15 ;  /* 0x000000010808a824 */ /* 0x000fe400078e0a0f */
[----:B------:R-:W-:Y:S01]  /*1380*/  @!P3 IMAD.IADD R3, R3, 0x1, -R14 ;  /* 0x000000010303b824 */ /* 0x000fe200078e0a0e */
[----:B------:R-:W-:Y:S02]  /*1390*/  ISETP.GE.AND P3, PT, R9, RZ, PT ;  /* 0x000000ff0900720c */ /* 0x000fe40003f66270 */
[----:B------:R-:W-:Y:S02]  /*13a0*/  ISETP.GT.U32.AND P2, PT, R15, R8, PT ;  /* 0x000000080f00720c */ /* 0x000fe40003f44070 */
[----:B------:R-:W-:-:S11]  /*13b0*/  ISETP.GT.U32.AND P4, PT, R14, R3, PT ;  /* 0x000000030e00720c */ /* 0x000fd60003f84070 */
[----:B------:R-:W-:Y:S02]  /*13c0*/  @!P2 IADD3 R8, PT, PT, R8, -R15, RZ ;  /* 0x8000000f0808a210 */ /* 0x000fe40007ffe0ff */
[----:B------:R-:W-:-:S03]  /*13d0*/  @!P4 IMAD.IADD R3, R3, 0x1, -R14 ;  /* 0x000000010303c824 */ /* 0x000fc600078e0a0e */
[----:B------:R-:W-:Y:S02]  /*13e0*/  IMAD.MOV.U32 R14, RZ, RZ, R8 ;  /* 0x000000ffff0e7224 */ /* 0x000fe400078e0008 */
[----:B------:R-:W1:Y:S01]  /*13f0*/  LDC.64 R8, c[0x0][0x380] ;  /* 0x0000e000ff087b82 */ /* 0x000e620000000a00 */
[----:B------:R-:W-:Y:S02]  /*1400*/  @!P5 IMAD.MOV R3, RZ, RZ, -R3 ;  /* 0x000000ffff03d224 */ /* 0x000fe400078e0a03 */
[----:B------:R-:W-:-:S03]  /*1410*/  @!P3 IADD3 R14, PT, PT, -R14, RZ, RZ ;  /* 0x000000ff0e0eb210 */ /* 0x000fc60007ffe1ff */
[----:B------:R-:W-:Y:S02]  /*1420*/  SEL R3, R18, R3, !P1 ;  /* 0x0000000312037207 */ /* 0x000fe40004800000 */
[----:B------:R-:W-:-:S05]  /*1430*/  SEL R14, R17, R14, !P0 ;  /* 0x0000000e110e7207 */ /* 0x000fca0004000000 */
[----:B------:R-:W-:-:S04]  /*1440*/  IMAD R3, R3, R2, R14 ;  /* 0x0000000203037224 */ /* 0x000fc800078e020e */
[----:B0-----:R-:W-:Y:S01]  /*1450*/  IMAD R13, R3, R23, R6 ;  /* 0x00000017030d7224 */ /* 0x001fe200078e0206 */
[----:B------:R-:W-:-:S03]  /*1460*/  IADD3 R3, PT, PT, R7, R6, RZ ;  /* 0x0000000607037210 */ /* 0x000fc60007ffe0ff */
[----:B------:R-:W-:Y:S02]  /*1470*/  VIADD R13, R13, 0x1 ;  /* 0x000000010d0d7836 */ /* 0x000fe40000000000 */
[----:B-1----:R-:W-:-:S04]  /*1480*/  IMAD.WIDE R8, R3, 0x4, R8 ;  /* 0x0000000403087825 */ /* 0x002fc800078e0208 */
[----:B------:R-:W-:Y:S01]  /*1490*/  IMAD.WIDE R10, R13, 0x4, R10 ;  /* 0x000000040d0a7825 */ /* 0x000fe200078e020a */
[----:B---3--:R1:W-:Y:S05]  /*14a0*/  STG.E desc[UR10][R8.64], R12 ;  /* 0x0000000c08007986 */ /* 0x0083ea000c10190a */
[----:B------:R-:W2:Y:S01]  /*14b0*/  LDG.E R11, desc[UR10][R10.64] ;  /* 0x0000000a0a0b7981 */ /* 0x000ea2000c1e1900 */
[----:B------:R-:W-:-:S03]  /*14c0*/  IADD3 R6, PT, PT, R6, 0x2, RZ ;  /* 0x0000000206067810 */ /* 0x000fc60007ffe0ff */
[----:B--2---:R1:W-:Y:S04]  /*14d0*/  STG.E desc[UR10][R8.64+0x4], R11 ;  /* 0x0000040b08007986 */ /* 0x0043e8000c10190a */
.L_x_8:
[----:B------:R-:W-:-:S04]  /*14e0*/  LOP3.LUT R3, R23, 0x1, RZ, 0xc0, !PT ;  /* 0x0000000117037812 */ /* 0x000fc800078ec0ff */
[----:B------:R-:W-:-:S13]  /*14f0*/  ISETP.NE.U32.AND P0, PT, R3, 0x1, PT ;  /* 0x000000010300780c */ /* 0x000fda0003f05070 */
[----:B------:R-:W-:Y:S05]  /*1500*/  @P0 EXIT ;  /* 0x000000000000094d */ /* 0x000fea0003800000 */
[----:B-1----:R-:W1:Y:S01]  /*1510*/  S2R R9, SR_CgaCtaId ;  /* 0x0000000000097919 */ /* 0x002e620000008800 */
[----:B------:R-:W-:Y:S02]  /*1520*/  MOV R8, 0x400 ;  /* 0x0000040000087802 */ /* 0x000fe40000000f00 */
[----:B0-----:R-:W-:Y:S02]  /*1530*/  IABS R12, R0 ;  /* 0x00000000000c7213 */ /* 0x001fe40000000000 */
[----:B------:R-:W-:Y:S01]  /*1540*/  IABS R3, R2 ;  /* 0x0000000200037213 */ /* 0x000fe20000000000 */
[----:B------:R-:W-:Y:S01]  /*1550*/  VIADD R10, R8, 0x24 ;  /* 0x00000024080a7836 */ /* 0x000fe20000000000 */
[----:B------:R-:W0:Y:S01]  /*1560*/  I2F.RP R16, R12 ;  /* 0x0000000c00107306 */ /* 0x000e220000209400 */
[----:B------:R-:W-:-:S07]  /*1570*/  ISETP.NE.AND P4, PT, R0, RZ, PT ;  /* 0x000000ff0000720c */ /* 0x000fce0003f85270 */
[----:B------:R-:W2:Y:S08]  /*1580*/  I2F.RP R15, R3 ;  /* 0x00000003000f7306 */ /* 0x000eb00000209400 */
[----:B0-----:R-:W0:Y:S08]  /*1590*/  MUFU.RCP R16, R16 ;  /* 0x0000001000107308 */ /* 0x001e300000001000 */
[----:B--2---:R-:W2:Y:S01]  /*15a0*/  MUFU.RCP R15, R15 ;  /* 0x0000000f000f7308 */ /* 0x004ea20000001000 */
[----:B-1----:R-:W-:-:S02]  /*15b0*/  LEA R11, R9, R10, 0x18 ;  /* 0x0000000a090b7211 */ /* 0x002fc400078ec0ff */
[----:B------:R-:W-:Y:S02]  /*15c0*/  LEA R13, R9, R8, 0x18 ;  /* 0x00000008090d7211 */ /* 0x000fe400078ec0ff */
[----:B------:R-:W-:-:S03]  /*15d0*/  LEA R14, R6, R11, 0x2 ;  /* 0x0000000b060e7211 */ /* 0x000fc600078e10ff */
[----:B------:R-:W-:Y:S01]  /*15e0*/  IMAD R13, R6, 0x4, R13 ;  /* 0x00000004060d7824 */ /* 0x000fe200078e020d */
[----:B0-----:R-:W-:Y:S02]  /*15f0*/  IADD3 R8, PT, PT, R16, 0xffffffe, RZ ;  /* 0x0ffffffe10087810 */ /* 0x001fe40007ffe0ff */
[----:B------:R-:W0:Y:S02]  /*1600*/  LDS R14, [R14] ;  /* 0x000000000e0e7984 */ /* 0x000e240000000800 */
[----:B------:R1:W3:Y:S02]  /*1610*/  F2I.FTZ.U32.TRUNC.NTZ R9, R8 ;  /* 0x0000000800097305 */ /* 0x0002e4000021f000 */
[----:B------:R-:W4:Y:S01]  /*1620*/  LDS R13, [R13] ;  /* 0x000000000d0d7984 */ /* 0x000f220000000800 */
[----:B--2---:R-:W-:-:S05]  /*1630*/  VIADD R10, R15, 0xffffffe ;  /* 0x0ffffffe0f0a7836 */ /* 0x004fca0000000000 */
[----:B------:R2:W5:Y:S01]  /*1640*/  F2I.FTZ.U32.TRUNC.NTZ R11, R10 ;  /* 0x0000000a000b7305 */ /* 0x000562000021f000 */
[----:B-1----:R-:W-:Y:S01]  /*1650*/  HFMA2 R8, -RZ, RZ, 0, 0 ;  /* 0x00000000ff087431 */ /* 0x002fe200000001ff */
[----:B---3--:R-:W-:Y:S02]  /*1660*/  IADD3 R17, PT, PT, RZ, -R9, RZ ;  /* 0x80000009ff117210 */ /* 0x008fe40007ffe0ff */
[----:B--2---:R-:W-:-:S03]  /*1670*/  MOV R10, RZ ;  /* 0x000000ff000a7202 */ /* 0x004fc60000000f00 */
[----:B------:R-:W-:Y:S02]  /*1680*/  IMAD R15, R17, R12, RZ ;  /* 0x0000000c110f7224 */ /* 0x000fe400078e02ff */
[----:B-----5:R-:W-:Y:S02]  /*1690*/  IMAD.MOV R16, RZ, RZ, -R11 ;  /* 0x000000ffff107224 */ /* 0x020fe400078e0a0b */
[----:B------:R-:W-:-:S04]  /*16a0*/  IMAD.HI.U32 R8, R9, R15, R8 ;  /* 0x0000000f09087227 */ /* 0x000fc800078e0008 */
[----:B------:R-:W-:-:S04]  /*16b0*/  IMAD R15, R16, R3, RZ ;  /* 0x00000003100f7224 */ /* 0x000fc800078e02ff */
[----:B------:R-:W-:Y:S01]  /*16c0*/  IMAD.HI.U32 R15, R11, R15, R10 ;  /* 0x0000000f0b0f7227 */ /* 0x000fe200078e000a */
[----:B0-----:R-:W-:-:S04]  /*16d0*/  IADD3 R5, PT, PT, R5, -R14, RZ ;  /* 0x8000000e05057210 */ /* 0x001fc80007ffe0ff */
[----:B------:R-:W-:Y:S01]  /*16e0*/  IABS R14, R5 ;  /* 0x00000005000e7213 */ /* 0x000fe20000000000 */
[----:B----4-:R-:W-:Y:S01]  /*16f0*/  IMAD.IADD R13, R4, 0x1, -R13 ;  /* 0x00000001040d7824 */ /* 0x010fe200078e0a0d */
[----:B------:R-:W-:-:S03]  /*1700*/  ISETP.GE.AND P3, PT, R5, RZ, PT ;  /* 0x000000ff0500720c */ /* 0x000fc60003f66270 */
[----:B------:R-:W-:Y:S01]  /*1710*/  IMAD.MOV.U32 R9, RZ, RZ, R14 ;  /* 0x000000ffff097224 */ /* 0x000fe200078e000e */
[----:B------:R-:W-:-:S03]  /*1720*/  IABS R4, R13 ;  /* 0x0000000d00047213 */ /* 0x000fc60000000000 */
[----:B------:R-:W-:-:S04]  /*1730*/  IMAD.HI.U32 R8, R8, R9, RZ ;  /* 0x0000000908087227 */ /* 0x000fc800078e00ff */
[----:B------:R-:W-:Y:S01]  /*1740*/  IMAD.MOV.U32 R10, RZ, RZ, R4 ;  /* 0x000000ffff0a7224 */ /* 0x000fe200078e0004 */
[----:B------:R-:W-:-:S03]  /*1750*/  IADD3 R8, PT, PT, -R8, RZ, RZ ;  /* 0x000000ff08087210 */ /* 0x000fc60007ffe1ff */
[----:B------:R-:W-:-:S04]  /*1760*/  IMAD.HI.U32 R4, R15, R10, RZ ;  /* 0x0000000a0f047227 */ /* 0x000fc800078e00ff */
[----:B------:R-:W-:Y:S02]  /*1770*/  IMAD R9, R12, R8, R9 ;  /* 0x000000080c097224 */ /* 0x000fe400078e0209 */
[----:B------:R-:W-:-:S03]  /*1780*/  IMAD.MOV R4, RZ, RZ, -R4 ;  /* 0x000000ffff047224 */ /* 0x000fc600078e0a04 */
[----:B------:R-:W-:Y:S01]  /*1790*/  ISETP.GT.U32.AND P1, PT, R12, R9, PT ;  /* 0x000000090c00720c */ /* 0x000fe20003f24070 */
[C---:B------:R-:W-:Y:S02]  /*17a0*/  IMAD R8, R3.reuse, R4, R10 ;  /* 0x0000000403087224 */ /* 0x040fe400078e020a */
[----:B------:R-:W0:Y:S03]  /*17b0*/  LDC.64 R4, c[0x0][0x388] ;  /* 0x0000e200ff047b82 */ /* 0x000e260000000a00 */
[----:B------:R-:W-:-:S07]  /*17c0*/  ISETP.GT.U32.AND P0, PT, R3, R8, PT ;  /* 0x000000080300720c */ /* 0x000fce0003f04070 */
[----:B------:R-:W-:Y:S02]  /*17d0*/  @!P1 IADD3 R9, PT, PT, R9, -R12, RZ ;  /* 0x8000000c09099210 */ /* 0x000fe40007ffe0ff */
[----:B------:R-:W-:Y:S02]  /*17e0*/  ISETP.GE.AND P1, PT, R13, RZ, PT ;  /* 0x000000ff0d00720c */ /* 0x000fe40003f26270 */
[----:B------:R-:W-:Y:S02]  /*17f0*/  ISETP.GT.U32.AND P2, PT, R12, R9, PT ;  /* 0x000000090c00720c */ /* 0x000fe40003f44070 */
[----:B------:R-:W-:-:S05]  /*1800*/  @!P0 IMAD.IADD R8, R8, 0x1, -R3 ;  /* 0x0000000108088824 */ /* 0x000fca00078e0a03 */
[----:B------:R-:W-:-:S06]  /*1810*/  ISETP.GT.U32.AND P0, PT, R3, R8, PT ;  /* 0x000000080300720c */ /* 0x000fcc0003f04070 */
[----:B------:R-:W-:Y:S02]  /*1820*/  @!P2 IADD3 R9, PT, PT, R9, -R12, RZ ;  /* 0x8000000c0909a210 */ /* 0x000fe40007ffe0ff */
[----:B------:R-:W-:Y:S02]  /*1830*/  ISETP.NE.AND P2, PT, R2, RZ, PT ;  /* 0x000000ff0200720c */ /* 0x000fe40003f45270 */
[----:B------:R-:W-:Y:S02]  /*1840*/  @!P3 IADD3 R9, PT, PT, -R9, RZ, RZ ;  /* 0x000000ff0909b210 */ /* 0x000fe40007ffe1ff */
[----:B------:R-:W-:Y:S01]  /*1850*/  @!P4 LOP3.LUT R9, RZ, R0, RZ, 0x33, !PT ;  /* 0x00000000ff09c212 */ /* 0x000fe200078e33ff */
[----:B------:R-:W-:-:S04]  /*1860*/  @!P0 IMAD.IADD R8, R8, 0x1, -R3 ;  /* 0x0000000108088824 */ /* 0x000fc800078e0a03 */
[----:B------:R-:W-:-:S04]  /*1870*/  @!P1 IMAD.MOV R8, RZ, RZ, -R8 ;  /* 0x000000ffff089224 */ /* 0x000fc800078e0a08 */
[----:B------:R-:W-:-:S05]  /*1880*/  @!P2 LOP3.LUT R8, RZ, R2, RZ, 0x33, !PT ;  /* 0x00000002ff08a212 */ /* 0x000fca00078e33ff */
[----:B------:R-:W-:-:S04]  /*1890*/  IMAD R2, R9, R2, R8 ;  /* 0x0000000209027224 */ /* 0x000fc800078e0208 */
[----:B------:R-:W-:-:S04]  /*18a0*/  IMAD R3, R2, R23, R6 ;  /* 0x0000001702037224 */ /* 0x000fc800078e0206 */
[----:B0-----:R-:W-:Y:S02]  /*18b0*/  IMAD.WIDE R2, R3, 0x4, R4 ;  /* 0x0000000403027825 */ /* 0x001fe400078e0204 */
[----:B------:R-:W0:Y:S04]  /*18c0*/  LDC.64 R4, c[0x0][0x380] ;  /* 0x0000e000ff047b82 */ /* 0x000e280000000a00 */
[----:B------:R-:W2:Y:S01]  /*18d0*/  LDG.E R3, desc[UR10][R2.64] ;  /* 0x0000000a02037981 */ /* 0x000ea2000c1e1900 */
[----:B------:R-:W-:-:S05]  /*18e0*/  IADD3 R7, PT, PT, R7, R6, RZ ;  /* 0x0000000607077210 */ /* 0x000fca0007ffe0ff */
[----:B0-----:R-:W-:-:S05]  /*18f0*/  IMAD.WIDE R4, R7, 0x4, R4 ;  /* 0x0000000407047825 */ /* 0x001fca00078e0204 */
[----:B--2---:R-:W-:Y:S01]  /*1900*/  STG.E desc[UR10][R4.64], R3 ;  /* 0x0000000304007986 */ /* 0x004fe2000c10190a */
[----:B------:R-:W-:Y:S05]  /*1910*/  EXIT ;  /* 0x000000000000794d */ /* 0x000fea0003800000 */
.L_x_9:
        /* <DEDUP_REMOVED lines=14> */
.L_x_72:


//--------------------- .text._Z23macroAndCollisionKernelPfS_PKiS1_PKffiii --------------------------
	.section	.text._Z23macroAndCollisionKernelPfS_PKiS1_PKffiii,"ax",@progbits
	.align	128
        .global         _Z23macroAndCollisionKernelPfS_PKiS1_PKffiii
        .type           _Z23macroAndCollisionKernelPfS_PKiS1_PKffiii,@function
        .size           _Z23macroAndCollisionKernelPfS_PKiS1_PKffiii,(.L_x_69 - _Z23macroAndCollisionKernelPfS_PKiS1_PKffiii)
        .other          _Z23macroAndCollisionKernelPfS_PKiS1_PKffiii,@"STO_CUDA_ENTRY STV_DEFAULT"
_Z23macroAndCollisionKernelPfS_PKiS1_PKffiii:
.text._Z23macroAndCollisionKernelPfS_PKiS1_PKffiii:
[----:B------:R-:W-:Y:S01]  /*0000*/  LDC R1, c[0x0][0x37c] ;  /* 0x0000df00ff017b82 */ /* 0x000fe20000000800 */
[----:B------:R-:W0:Y:S07]  /*0010*/  S2R R11, SR_TID.X ;  /* 0x00000000000b7919 */ /* 0x000e2e0000002100 */
[----:B------:R-:W0:Y:S01]  /*0020*/  LDC R0, c[0x0][0x3b4] ;  /* 0x0000ed00ff007b82 */ /* 0x000e220000000800 */
[----:B------:R-:W1:Y:S01]  /*0030*/  LDCU.64 UR16, c[0x0][0x358] ;  /* 0x00006b00ff1077ac */ /* 0x000e620008000a00 */
[----:B------:R-:W-:Y:S01]  /*0040*/  BSSY.RECONVERGENT B0, `(.L_x_10) ;  /* 0x000001c000007945 */ /* 0x000fe20003800200 */
[----:B------:R-:W2:Y:S05]  /*0050*/  S2R R13, SR_TID.Y ;  /* 0x00000000000d7919 */ /* 0x000eaa0000002200 */
[----:B------:R-:W3:Y:S08]  /*0060*/  LDC R8, c[0x0][0x360] ;  /* 0x0000d800ff087b82 */ /* 0x000ef00000000800 */
[----:B------:R-:W4:Y:S01]  /*0070*/  LDC R10, c[0x0][0x364] ;  /* 0x0000d900ff0a7b82 */ /* 0x000f220000000800 */
[----:B0-----:R-:W-:-:S13]  /*0080*/  ISETP.GE.AND P0, PT, R11, R0, PT ;  /* 0x000000000b00720c */ /* 0x001fda0003f06270 */
[----:B-123--:R-:W-:Y:S05]  /*0090*/  @P0 BRA `(.L_x_11) ;  /* 0x0000000000580947 */ /* 0x00efea0003800000 */
[----:B------:R-:W0:Y:S08]  /*00a0*/  LDC.64 R2, c[0x0][0x390] ;  /* 0x0000e400ff027b82 */ /* 0x000e300000000a00 */
[----:B------:R-:W1:Y:S08]  /*00b0*/  LDC.64 R4, c[0x0][0x398] ;  /* 0x0000e600ff047b82 */ /* 0x000e700000000a00 */
[----:B------:R-:W2:Y:S01]  /*00c0*/  LDC.64 R6, c[0x0][0x3a0] ;  /* 0x0000e800ff067b82 */ /* 0x000ea20000000a00 */
[----:B0-----:R-:W-:-:S06]  /*00d0*/  IMAD.WIDE.U32 R2, R11, 0x4, R2 ;  /* 0x000000040b027825 */ /* 0x001fcc00078e0002 */
[----:B------:R0:W3:Y:S01]  /*00e0*/  LDG.E R2, desc[UR16][R2.64] ;  /* 0x0000001002027981 */ /* 0x0000e2000c1e1900 */
[----:B-1----:R-:W-:-:S06]  /*00f0*/  IMAD.WIDE.U32 R4, R11, 0x4, R4 ;  /* 0x000000040b047825 */ /* 0x002fcc00078e0004 */
[----:B------:R1:W5:Y:S01]  /*0100*/  LDG.E R4, desc[UR16][R4.64] ;  /* 0x0000001004047981 */ /* 0x000362000c1e1900 */
[----:B--2---:R-:W-:-:S06]  /*0110*/  IMAD.WIDE.U32 R6, R11, 0x4, R6 ;  /* 0x000000040b067825 */ /* 0x004fcc00078e0006 */
[----:B------:R-:W2:Y:S01]  /*0120*/  LDG.E R6, desc[UR16][R6.64] ;  /* 0x0000001006067981 */ /* 0x000ea2000c1e1900 */
[----:B------:R-:W4:Y:S01]  /*0130*/  S2UR UR7, SR_CgaCtaId ;  /* 0x00000000000779c3 */ /* 0x000f220000008800 */
[----:B------:R-:W-:Y:S02]  /*0140*/  UMOV UR4, 0x400 ;  /* 0x0000040000047882 */ /* 0x000fe40000000000 */
[----:B------:R-:W-:Y:S02]  /*0150*/  UIADD3 UR5, UPT, UPT, UR4, 0x24, URZ ;  /* 0x0000002404057890 */ /* 0x000fe4000fffe0ff */
[----:B------:R-:W-:Y:S02]  /*0160*/  UIADD3 UR6, UPT, UPT, UR4, 0x48, URZ ;  /* 0x0000004804067890 */ /* 0x000fe4000fffe0ff */
[----:B----4-:R-:W-:Y:S02]  /*0170*/  ULEA UR4, UR7, UR4, 0x18 ;  /* 0x0000000407047291 */ /* 0x010fe4000f8ec0ff */
[----:B------:R-:W-:-:S02]  /*0180*/  ULEA UR5, UR7, UR5, 0x18 ;  /* 0x0000000507057291 */ /* 0x000fc4000f8ec0ff */
[----:B------:R-:W-:Y:S02]  /*0190*/  ULEA UR6, UR7, UR6, 0x18 ;  /* 0x0000000607067291 */ /* 0x000fe4000f8ec0ff */
[C---:B------:R-:W-:Y:S02]  /*01a0*/  LEA R9, R11.reuse, UR4, 0x2 ;  /* 0x000000040b097c11 */ /* 0x040fe4000f8e10ff */
[C---:B0-----:R-:W-:Y:S02]  /*01b0*/  LEA R3, R11.reuse, UR5, 0x2 ;  /* 0x000000050b037c11 */ /* 0x041fe4000f8e10ff */
[----:B-1----:R-:W-:Y:S01]  /*01c0*/  LEA R5, R11, UR6, 0x2 ;  /* 0x000000060b057c11 */ /* 0x002fe2000f8e10ff */
[----:B---3--:R0:W-:Y:S04]  /*01d0*/  STS [R9], R2 ;  /* 0x0000000209007388 */ /* 0x0081e80000000800 */
[----:B-----5:R0:W-:Y:S04]  /*01e0*/  STS [R3], R4 ;  /* 0x0000000403007388 */ /* 0x0201e80000000800 */
[----:B--2---:R0:W-:Y:S02]  /*01f0*/  STS [R5], R6 ;  /* 0x0000000605007388 */ /* 0x0041e40000000800 */
.L_x_11:
[----:B------:R-:W-:Y:S05]  /*0200*/  BSYNC.RECONVERGENT B0 ;  /* 0x0000000000007941 */ /* 0x000fea0003800200 */
.L_x_10:
[----:B------:R-:W0:Y:S01]  /*0210*/  S2UR UR5, SR_CTAID.Y ;  /* 0x00000000000579c3 */ /* 0x000e220000002600 */
[----:B------:R-:W1:Y:S01]  /*0220*/  LDCU UR6, c[0x0][0x3b0] ;  /* 0x00007600ff0677ac */ /* 0x000e620008000800 */
[----:B------:R-:W2:Y:S06]  /*0230*/  LDCU UR7, c[0x0][0x3ac] ;  /* 0x00007580ff0777ac */ /* 0x000eac0008000800 */
[----:B------:R-:W3:Y:S01]  /*0240*/  S2UR UR4, SR_CTAID.X ;  /* 0x00000000000479c3 */ /* 0x000ee20000002500 */
[----:B0---4-:R-:W-:-:S05]  /*0250*/  IMAD R3, R10, UR5, R13 ;  /* 0x000000050a037c24 */ /* 0x011fca000f8e020d */
[----:B-1----:R-:W-:Y:S01]  /*0260*/  ISETP.GE.AND P0, PT, R3, UR6, PT ;  /* 0x0000000603007c0c */ /* 0x002fe2000bf06270 */
[----:B---3--:R-:W-:-:S05]  /*0270*/  IMAD R2, R8, UR4, R11 ;  /* 0x0000000408027c24 */ /* 0x008fca000f8e020b */
[----:B--2---:R-:W-:-:S13]  /*0280*/  ISETP.GE.OR P0, PT, R2, UR7, P0 ;  /* 0x0000000702007c0c */ /* 0x004fda0008706670 */
[----:B------:R-:W-:Y:S05]  /*0290*/  @P0 EXIT ;  /* 0x000000000000094d */ /* 0x000fea0003800000 */
[----:B------:R-:W-:Y:S01]  /*02a0*/  ISETP.GE.AND P2, PT, R0, 0x1, PT ;  /* 0x000000010000780c */ /* 0x000fe20003f46270 */
[----:B------:R-:W-:Y:S02]  /*02b0*/  IMAD R5, R3, UR7, R2 ;  /* 0x0000000703057c24 */ /* 0x000fe4000f8e0202 */
[----:B------:R-:W-:Y:S02]  /*02c0*/  HFMA2 R3, -RZ, RZ, 0, 0 ;  /* 0x00000000ff037431 */ /* 0x000fe400000001ff */
[----:B------:R-:W-:Y:S01]  /*02d0*/  IMAD.MOV.U32 R24, RZ, RZ, RZ ;  /* 0x000000ffff187224 */ /* 0x000fe200078e00ff */
[----:B------:R-:W-:Y:S01]  /*02e0*/  MOV R8, RZ ;  /* 0x000000ff00087202 */ /* 0x000fe20000000f00 */
[----:B------:R-:W-:-:S06]  /*02f0*/  IMAD R2, R5, R0, RZ ;  /* 0x0000000005027224 */ /* 0x000fcc00078e02ff */
[----:B------:R-:W-:Y:S05]  /*0300*/  @!P2 BRA `(.L_x_12) ;  /* 0x0000000800e4a947 */ /* 0x000fea0003800000 */
[C---:B------:R-:W-:Y:S01]  /*0310*/  ISETP.GE.U32.AND P0, PT, R0.reuse, 0x8, PT ;  /* 0x000000080000780c */ /* 0x040fe20003f06070 */
[----:B------:R-:W-:Y:S01]  /*0320*/  IMAD.MOV.U32 R8, RZ, RZ, RZ ;  /* 0x000000ffff087224 */ /* 0x000fe200078e00ff */
[----:B------:R-:W-:Y:S01]  /*0330*/  LOP3.LUT R23, R0, 0x7, RZ, 0xc0, !PT ;  /* 0x0000000700177812 */ /* 0x000fe200078ec0ff */
[----:B------:R-:W-:Y:S01]  /*0340*/  IMAD.MOV.U32 R24, RZ, RZ, RZ ;  /* 0x000000ffff187224 */ /* 0x000fe200078e00ff */
[----:B------:R-:W-:Y:S02]  /*0350*/  MOV R13, RZ ;  /* 0x000000ff000d7202 */ /* 0x000fe40000000f00 */
[----:B------:R-:W-:Y:S02]  /*0360*/  ISETP.NE.AND P1, PT, R23, RZ, PT ;  /* 0x000000ff1700720c */ /* 0x000fe40003f25270 */
[----:B------:R-:W-:-:S05]  /*0370*/  MOV R3, RZ ;  /* 0x000000ff00037202 */ /* 0x000fca0000000f00 */
[----:B------:R-:W-:Y:S06]  /*0380*/  @!P0 BRA `(.L_x_13) ;  /* 0x0000000400448947 */ /* 0x000fec0003800000 */
[----:B------:R-:W0:Y:S01]  /*0390*/  S2UR UR5, SR_CgaCtaId ;  /* 0x00000000000579c3 */ /* 0x000e220000008800 */
[----:B------:R-:W1:Y:S01]  /*03a0*/  LDCU.64 UR6, c[0x0][0x380] ;  /* 0x00007000ff0677ac */ /* 0x000e620008000a00 */
[----:B------:R-:W-:Y:S01]  /*03b0*/  LOP3.LUT R13, R0, 0x7ffffff8, RZ, 0xc0, !PT ;  /* 0x7ffffff8000d7812 */ /* 0x000fe200078ec0ff */
[----:B------:R-:W-:Y:S01]  /*03c0*/  IMAD.MOV.U32 R8, RZ, RZ, RZ ;  /* 0x000000ffff087224 */ /* 0x000fe200078e00ff */
[----:B------:R-:W-:Y:S01]  /*03d0*/  MOV R12, R2 ;  /* 0x00000002000c7202 */ /* 0x000fe20000000f00 */
[----:B------:R-:W-:Y:S02]  /*03e0*/  UMOV UR4, 0x400 ;  /* 0x0000040000047882 */ /* 0x000fe40000000000 */
[----:B------:R-:W-:Y:S01]  /*03f0*/  IMAD.MOV R22, RZ, RZ, -R13 ;  /* 0x000000ffff167224 */ /* 0x000fe200078e0a0d */
[----:B-1----:R-:W-:-:S04]  /*0400*/  UIADD3 UR6, UP0, UPT, UR6, 0x10, URZ ;  /* 0x0000001006067890 */ /* 0x002fc8000ff1e0ff */
[----:B------:R-:W-:Y:S02]  /*0410*/  UIADD3.X UR7, UPT, UPT, URZ, UR7, URZ, UP0, !UPT ;  /* 0x00000007ff077290 */ /* 0x000fe400087fe4ff */
[----:B0-----:R-:W-:Y:S02]  /*0420*/  ULEA UR8, UR5, UR4, 0x18 ;  /* 0x0000000405087291 */ /* 0x001fe4000f8ec0ff */
[----:B------:R-:W-:-:S04]  /*0430*/  UIADD3 UR4, UPT, UPT, UR4, 0x24, URZ ;  /* 0x0000002404047890 */ /* 0x000fc8000fffe0ff */
[----:B------:R-:W-:Y:S02]  /*0440*/  ULEA UR5, UR5, UR4, 0x18 ;  /* 0x0000000405057291 */ /* 0x000fe4000f8ec0ff */
[----:B------:R-:W-:Y:S02]  /*0450*/  UIADD3 UR4, UPT, UPT, UR8, 0x10, URZ ;  /* 0x0000001008047890 */ /* 0x000fe4000fffe0ff */
[----:B------:R-:W-:-:S12]  /*0460*/  UIADD3 UR5, UPT, UPT, UR5, 0x10, URZ ;  /* 0x0000001005057890 */ /* 0x000fd8000fffe0ff */
.L_x_14:
[----:B------:R-:W-:Y:S01]  /*0470*/  MOV R10, UR6 ;  /* 0x00000006000a7c02 */ /* 0x000fe20008000f00 */
[----:B------:R-:W-:Y:S01]  /*0480*/  IMAD.U32 R11, RZ, RZ, UR7 ;  /* 0x00000007ff0b7e24 */ /* 0x000fe2000f8e00ff */
[----:B------:R-:W0:Y:S03]  /*0490*/  LDS.128 R4, [UR4+-0x10] ;  /* 0xfffff004ff047984 */ /* 0x000e260008000c00 */
[----:B------:R-:W-:Y:S01]  /*04a0*/  IMAD.WIDE R10, R12, 0x4, R10 ;  /* 0x000000040c0a7825 */ /* 0x000fe200078e020a */
[----:B------:R-:W1:Y:S04]  /*04b0*/  LDS R25, [UR5+-0x10] ;  /* 0xfffff005ff197984 */ /* 0x000e680008000800 */
[----:B------:R-:W2:Y:S04]  /*04c0*/  LDG.E R9, desc[UR16][R10.64+-0x10] ;  /* 0xfffff0100a097981 */ /* 0x000ea8000c1e1900 */
[----:B------:R-:W3:Y:S04]  /*04d0*/  LDG.E R21, desc[UR16][R10.64+-0xc] ;  /* 0xfffff4100a157981 */ /* 0x000ee8000c1e1900 */
[----:B------:R-:W4:Y:S04]  /*04e0*/  LDG.E R16, desc[UR16][R10.64+-0x8] ;  /* 0xfffff8100a107981 */ /* 0x000f28000c1e1900 */
[----:B------:R-:W5:Y:S04]  /*04f0*/  LDG.E R18, desc[UR16][R10.64+-0x4] ;  /* 0xfffffc100a127981 */ /* 0x000f68000c1e1900 */
[----:B------:R-:W5:Y:S04]  /*0500*/  LDG.E R17, desc[UR16][R10.64] ;  /* 0x000000100a117981 */ /* 0x000f68000c1e1900 */
[----:B------:R-:W5:Y:S04]  /*0510*/  LDG.E R15, desc[UR16][R10.64+0x4] ;  /* 0x000004100a0f7981 */ /* 0x000f68000c1e1900 */
[----:B------:R-:W5:Y:S04]  /*0520*/  LDG.E R14, desc[UR16][R10.64+0x8] ;  /* 0x000008100a0e7981 */ /* 0x000f68000c1e1900 */
[----:B------:R4:W5:Y:S01]  /*0530*/  LDG.E R19, desc[UR16][R10.64+0xc] ;  /* 0x00000c100a137981 */ /* 0x000962000c1e1900 */
[----:B------:R-:W-:Y:S01]  /*0540*/  IADD3 R22, PT, PT, R22, 0x8, RZ ;  /* 0x0000000816167810 */ /* 0x000fe20007ffe0ff */
[----:B------:R-:W-:-:S02]  /*0550*/  VIADD R12, R12, 0x8 ;  /* 0x000000080c0c7836 */ /* 0x000fc40000000000 */
[----:B------:R-:W1:Y:S01]  /*0560*/  LDS R27, [UR5+-0xc] ;  /* 0xfffff405ff1b7984 */ /* 0x000e620008000800 */
[----:B0-----:R-:W-:Y:S02]  /*0570*/  I2FP.F32.S32 R4, R4 ;  /* 0x0000000400047245 */ /* 0x001fe40000201400 */
[----:B------:R-:W-:Y:S01]  /*0580*/  I2FP.F32.S32 R5, R5 ;  /* 0x0000000500057245 */ /* 0x000fe20000201400 */
[----:B------:R-:W0:Y:S01]  /*0590*/  LDS R20, [UR5+-0x8] ;  /* 0xfffff805ff147984 */ /* 0x000e220008000800 */
[----:B-1----:R-:W-:Y:S02]  /*05a0*/  I2FP.F32.S32 R25, R25 ;  /* 0x0000001900197245 */ /* 0x002fe40000201400 */
[----:B------:R-:W-:Y:S02]  /*05b0*/  I2FP.F32.S32 R6, R6 ;  /* 0x0000000600067245 */ /* 0x000fe40000201400 */
[----:B------:R-:W-:Y:S02]  /*05c0*/  I2FP.F32.S32 R7, R7 ;  /* 0x0000000700077245 */ /* 0x000fe40000201400 */
[----:B------:R-:W-:-:S02]  /*05d0*/  ISETP.NE.AND P0, PT, R22, RZ, PT ;  /* 0x000000ff1600720c */ /* 0x000fc40003f05270 */
[----:B------:R-:W-:Y:S02]  /*05e0*/  I2FP.F32.S32 R29, R27 ;  /* 0x0000001b001d7245 */ /* 0x000fe40000201400 */
[----:B0-----:R-:W-:Y:S01]  /*05f0*/  I2FP.F32.S32 R20, R20 ;  /* 0x0000001400147245 */ /* 0x001fe20000201400 */
[C---:B--2---:R-:W-:Y:S01]  /*0600*/  FFMA R26, R9.reuse, R4, R24 ;  /* 0x00000004091a7223 */ /* 0x044fe20000000018 */
[C---:B------:R-:W-:Y:S01]  /*0610*/  FFMA R8, R9.reuse, R25, R8 ;  /* 0x0000001909087223 */ /* 0x040fe20000000008 */
[----:B------:R-:W0:Y:S01]  /*0620*/  LDS R4, [UR5+-0x4] ;  /* 0xfffffc05ff047984 */ /* 0x000e220008000800 */
[----:B------:R-:W-:Y:S01]  /*0630*/  FADD R24, R9, R3 ;  /* 0x0000000309187221 */ /* 0x000fe20000000000 */
[C---:B---3--:R-:W-:Y:S01]  /*0640*/  FFMA R27, R21.reuse, R5, R26 ;  /* 0x00000005151b7223 */ /* 0x048fe2000000001a */
[----:B------:R-:W-:Y:S01]  /*0650*/  FFMA R25, R21, R29, R8 ;  /* 0x0000001d15197223 */ /* 0x000fe20000000008 */
[----:B------:R-:W1:Y:S01]  /*0660*/  LDS R3, [UR5] ;  /* 0x00000005ff037984 */ /* 0x000e620008000800 */
[----:B------:R-:W-:Y:S01]  /*0670*/  FADD R29, R24, R21 ;  /* 0x00000015181d7221 */ /* 0x000fe20000000000 */
[C---:B----4-:R-:W-:Y:S01]  /*0680*/  FFMA R27, R16.reuse, R6, R27 ;  /* 0x00000006101b7223 */ /* 0x050fe2000000001b */
[----:B------:R-:W-:Y:S01]  /*0690*/  FFMA R25, R16, R20, R25 ;  /* 0x0000001410197223 */ /* 0x000fe20000000019 */
[----:B------:R-:W2:Y:S01]  /*06a0*/  LDS.128 R8, [UR4] ;  /* 0x00000004ff087984 */ /* 0x000ea20008000c00 */
[----:B------:R-:W-:Y:S01]  /*06b0*/  FADD R29, R29, R16 ;  /* 0x000000101d1d7221 */ /* 0x000fe20000000000 */
[----:B------:R-:W-:-:S02]  /*06c0*/  UIADD3 UR4, UPT, UPT, UR4, 0x20, URZ ;  /* 0x0000002004047890 */ /* 0x000fc4000fffe0ff */
[----:B------:R-:W3:Y:S01]  /*06d0*/  LDS R5, [UR5+0x4] ;  /* 0x00000405ff057984 */ /* 0x000ee20008000800 */
[----:B-----5:R-:W-:-:S03]  /*06e0*/  FADD R16, R29, R18 ;  /* 0x000000121d107221 */ /* 0x020fc60000000000 */
[----:B------:R-:W4:Y:S01]  /*06f0*/  LDS R21, [UR5+0x8] ;  /* 0x00000805ff157984 */ /* 0x000f220008000800 */
[----:B------:R-:W-:-:S03]  /*0700*/  FADD R16, R16, R17 ;  /* 0x0000001110107221 */ /* 0x000fc60000000000 */
[----:B------:R-:W5:Y:S01]  /*0710*/  LDS R6, [UR5+0xc] ;  /* 0x00000c05ff067984 */ /* 0x000f620008000800 */
[----:B------:R-:W-:Y:S01]  /*0720*/  UIADD3 UR5, UPT, UPT, UR5, 0x20, URZ ;  /* 0x0000002005057890 */ /* 0x000fe2000fffe0ff */
[----:B0-----:R-:W-:Y:S01]  /*0730*/  I2FP.F32.S32 R20, R4 ;  /* 0x0000000400147245 */ /* 0x001fe20000201400 */
[----:B------:R-:W-:Y:S01]  /*0740*/  FFMA R4, R18, R7, R27 ;  /* 0x0000000712047223 */ /* 0x000fe2000000001b */
[----:B-1----:R-:W-:-:S03]  /*0750*/  I2FP.F32.S32 R3, R3 ;  /* 0x0000000300037245 */ /* 0x002fc60000201400 */
[----:B------:R-:W-:Y:S01]  /*0760*/  FFMA R20, R18, R20, R25 ;  /* 0x0000001412147223 */ /* 0x000fe20000000019 */
[----:B--2---:R-:W-:-:S03]  /*0770*/  I2FP.F32.S32 R8, R8 ;  /* 0x0000000800087245 */ /* 0x004fc60000201400 */
[C---:B------:R-:W-:Y:S01]  /*0780*/  FFMA R20, R17.reuse, R3, R20 ;  /* 0x0000000311147223 */ /* 0x040fe20000000014 */
[----:B------:R-:W-:Y:S01]  /*0790*/  I2FP.F32.S32 R9, R9 ;  /* 0x0000000900097245 */ /* 0x000fe20000201400 */
[----:B------:R-:W-:Y:S01]  /*07a0*/  FADD R3, R16, R15 ;  /* 0x0000000f10037221 */ /* 0x000fe20000000000 */
[----:B---3--:R-:W-:Y:S01]  /*07b0*/  I2FP.F32.S32 R5, R5 ;  /* 0x0000000500057245 */ /* 0x008fe20000201400 */
[----:B------:R-:W-:Y:S01]  /*07c0*/  FFMA R4, R17, R8, R4 ;  /* 0x0000000811047223 */ /* 0x000fe20000000004 */
[----:B------:R-:W-:Y:S02]  /*07d0*/  I2FP.F32.S32 R7, R10 ;  /* 0x0000000a00077245 */ /* 0x000fe40000201400 */
[----:B----4-:R-:W-:Y:S01]  /*07e0*/  I2FP.F32.S32 R10, R21 ;  /* 0x00000015000a7245 */ /* 0x010fe20000201400 */
[C---:B------:R-:W-:Y:S01]  /*07f0*/  FFMA R5, R15.reuse, R5, R20 ;  /* 0x000000050f057223 */ /* 0x040fe20000000014 */
[----:B------:R-:W-:Y:S01]  /*0800*/  FFMA R9, R15, R9, R4 ;  /* 0x000000090f097223 */ /* 0x000fe20000000004 */
[----:B------:R-:W-:Y:S01]  /*0810*/  I2FP.F32.S32 R24, R11 ;  /* 0x0000000b00187245 */ /* 0x000fe20000201400 */
[----:B------:R-:W-:Y:S01]  /*0820*/  FADD R4, R3, R14 ;  /* 0x0000000e03047221 */ /* 0x000fe20000000000 */
[C---:B------:R-:W-:Y:S01]  /*0830*/  FFMA R10, R14.reuse, R10, R5 ;  /* 0x0000000a0e0a7223 */ /* 0x040fe20000000005 */
[----:B------:R-:W-:Y:S01]  /*0840*/  FFMA R8, R14, R7, R9 ;  /* 0x000000070e087223 */ /* 0x000fe20000000009 */
[----:B-----5:R-:W-:Y:S01]  /*0850*/  I2FP.F32.S32 R5, R6 ;  /* 0x0000000600057245 */ /* 0x020fe20000201400 */
[----:B------:R-:W-:-:S02]  /*0860*/  FADD R3, R4, R19 ;  /* 0x0000001304037221 */ /* 0x000fc40000000000 */
[C---:B------:R-:W-:Y:S02]  /*0870*/  FFMA R24, R19.reuse, R24, R8 ;  /* 0x0000001813187223 */ /* 0x040fe40000000008 */
[----:B------:R-:W-:Y:S01]  /*0880*/  FFMA R8, R19, R5, R10 ;  /* 0x0000000513087223 */ /* 0x000fe2000000000a */
[----:B------:R-:W-:Y:S06]  /*0890*/  @P0 BRA `(.L_x_14) ;  /* 0xfffffff800f40947 */ /* 0x000fec000383ffff */
.L_x_13:
[----:B------:R-:W-:Y:S05]  /*08a0*/  @!P1 BRA `(.L_x_12) ;  /* 0x00000004007c9947 */ /* 0x000fea0003800000 */
[----:B------:R-:W-:Y:S02]  /*08b0*/  ISETP.GE.U32.AND P0, PT, R23, 0x4, PT ;  /* 0x000000041700780c */ /* 0x000fe40003f06070 */
[----:B------:R-:W-:-:S04]  /*08c0*/  LOP3.LUT R19, R0, 0x3, RZ, 0xc0, !PT ;  /* 0x0000000300137812 */ /* 0x000fc800078ec0ff */
[----:B------:R-:W-:-:S07]  /*08d0*/  ISETP.NE.AND P1, PT, R19, RZ, PT ;  /* 0x000000ff1300720c */ /* 0x000fce0003f25270 */
[----:B------:R-:W-:Y:S06]  /*08e0*/  @!P0 BRA `(.L_x_15) ;  /* 0x0000000000a48947 */ /* 0x000fec0003800000 */
[----:B------:R-:W0:Y:S01]  /*08f0*/  LDC.64 R4, c[0x0][0x380] ;  /* 0x0000e000ff047b82 */ /* 0x000e220000000a00 */
[----:B------:R-:W-:-:S05]  /*0900*/  IADD3 R7, PT, PT, R2, R13, RZ ;  /* 0x0000000d02077210 */ /* 0x000fca0007ffe0ff */
[----:B0-----:R-:W-:-:S05]  /*0910*/  IMAD.WIDE R4, R7, 0x4, R4 ;  /* 0x0000000407047825 */ /* 0x001fca00078e0204 */
[----:B------:R-:W2:Y:S04]  /*0920*/  LDG.E R15, desc[UR16][R4.64] ;  /* 0x00000010040f7981 */ /* 0x000ea8000c1e1900 */
[----:B------:R-:W3:Y:S04]  /*0930*/  LDG.E R10, desc[UR16][R4.64+0x4] ;  /* 0x00000410040a7981 */ /* 0x000ee8000c1e1900 */
[----:B------:R-:W4:Y:S04]  /*0940*/  LDG.E R9, desc[UR16][R4.64+0x8] ;  /* 0x0000081004097981 */ /* 0x000f28000c1e1900 */
[----:B------:R0:W5:Y:S01]  /*0950*/  LDG.E R11, desc[UR16][R4.64+0xc] ;  /* 0x00000c10040b7981 */ /* 0x000162000c1e1900 */
[----:B------:R-:W-:Y:S01]  /*0960*/  MOV R6, 0x400 ;  /* 0x0000040000067802 */ /* 0x000fe20000000f00 */
[----:B------:R-:W1:Y:S04]  /*0970*/  S2R R7, SR_CgaCtaId ;  /* 0x0000000000077919 */ /* 0x000e680000008800 */
[----:B------:R-:W-:Y:S01]  /*0980*/  VIADD R12, R6, 0x24 ;  /* 0x00000024060c7836 */ /* 0x000fe20000000000 */
[----:B-1----:R-:W-:-:S04]  /*0990*/  LEA R16, R7, R6, 0x18 ;  /* 0x0000000607107211 */ /* 0x002fc800078ec0ff */
[----:B------:R-:W-:Y:S02]  /*09a0*/  LEA R12, R7, R12, 0x18 ;  /* 0x0000000c070c7211 */ /* 0x000fe400078ec0ff */
[----:B------:R-:W-:-:S03]  /*09b0*/  LEA R16, R13, R16, 0x2 ;  /* 0x000000100d107211 */ /* 0x000fc600078e10ff */
[C---:B------:R-:W-:Y:S01]  /*09c0*/  IMAD R18, R13.reuse, 0x4, R12 ;  /* 0x000000040d127824 */ /* 0x040fe200078e020c */
[----:B------:R-:W-:Y:S01]  /*09d0*/  IADD3 R13, PT, PT, R13, 0x4, RZ ;  /* 0x000000040d0d7810 */ /* 0x000fe20007ffe0ff */
[----:B------:R-:W1:Y:S04]  /*09e0*/  LDS.64 R6, [R16] ;  /* 0x0000000010067984 */ /* 0x000e680000000a00 */
[----:B------:R-:W1:Y:S04]  /*09f0*/  LDS R17, [R18] ;  /* 0x0000000012117984 */ /* 0x000e680000000800 */
[----:B------:R-:W1:Y:S04]  /*0a00*/  LDS R21, [R18+0x4] ;  /* 0x0000040012157984 */ /* 0x000e680000000800 */
[----:B0-----:R-:W0:Y:S04]  /*0a10*/  LDS.64 R4, [R16+0x8] ;  /* 0x0000080010047984 */ /* 0x001e280000000a00 */
[----:B------:R-:W0:Y:S04]  /*0a20*/  LDS R12, [R18+0x8] ;  /* 0x00000800120c7984 */ /* 0x000e280000000800 */
[----:B------:R-:W3:Y:S01]  /*0a30*/  LDS R14, [R18+0xc] ;  /* 0x00000c00120e7984 */ /* 0x000ee20000000800 */
[----:B-1----:R-:W-:-:S02]  /*0a40*/  I2FP.F32.S32 R6, R6 ;  /* 0x0000000600067245 */ /* 0x002fc40000201400 */
[----:B------:R-:W-:Y:S02]  /*0a50*/  I2FP.F32.S32 R7, R7 ;  /* 0x0000000700077245 */ /* 0x000fe40000201400 */
[----:B------:R-:W-:Y:S02]  /*0a60*/  I2FP.F32.S32 R20, R17 ;  /* 0x0000001100147245 */ /* 0x000fe40000201400 */
[----:B------:R-:W-:Y:S02]  /*0a70*/  I2FP.F32.S32 R22, R21 ;  /* 0x0000001500167245 */ /* 0x000fe40000201400 */
[----:B0-----:R-:W-:Y:S02]  /*0a80*/  I2FP.F32.S32 R5, R5 ;  /* 0x0000000500057245 */ /* 0x001fe40000201400 */
[----:B------:R-:W-:Y:S01]  /*0a90*/  I2FP.F32.S32 R12, R12 ;  /* 0x0000000c000c7245 */ /* 0x000fe20000201400 */
[----:B--2---:R-:W-:Y:S01]  /*0aa0*/  FFMA R17, R15, R6, R24 ;  /* 0x000000060f117223 */ /* 0x004fe20000000018 */
[----:B------:R-:W-:Y:S01]  /*0ab0*/  FADD R3, R3, R15 ;  /* 0x0000000f03037221 */ /* 0x000fe20000000000 */
[----:B------:R-:W-:Y:S01]  /*0ac0*/  FFMA R15, R15, R20, R8 ;  /* 0x000000140f0f7223 */ /* 0x000fe20000000008 */
[----:B------:R-:W-:Y:S01]  /*0ad0*/  I2FP.F32.S32 R8, R4 ;  /* 0x0000000400087245 */ /* 0x000fe20000201400 */
[C---:B---3--:R-:W-:Y:S01]  /*0ae0*/  FFMA R6, R10.reuse, R7, R17 ;  /* 0x000000070a067223 */ /* 0x048fe20000000011 */
[----:B------:R-:W-:Y:S01]  /*0af0*/  FADD R4, R3, R10 ;  /* 0x0000000a03047221 */ /* 0x000fe20000000000 */
[----:B------:R-:W-:Y:S01]  /*0b00*/  FFMA R22, R10, R22, R15 ;  /* 0x000000160a167223 */ /* 0x000fe2000000000f */
[----:B------:R-:W-:Y:S01]  /*0b10*/  I2FP.F32.S32 R7, R14 ;  /* 0x0000000e00077245 */ /* 0x000fe20000201400 */
[C---:B----4-:R-:W-:Y:S01]  /*0b20*/  FFMA R6, R9.reuse, R8, R6 ;  /* 0x0000000809067223 */ /* 0x050fe20000000006 */
[----:B------:R-:W-:Y:S01]  /*0b30*/  FADD R4, R4, R9 ;  /* 0x0000000904047221 */ /* 0x000fe20000000000 */
[----:B------:R-:W-:-:S02]  /*0b40*/  FFMA R12, R9, R12, R22 ;  /* 0x0000000c090c7223 */ /* 0x000fc40000000016 */
[C---:B-----5:R-:W-:Y:S01]  /*0b50*/  FFMA R24, R11.reuse, R5, R6 ;  /* 0x000000050b187223 */ /* 0x060fe20000000006 */
[----:B------:R-:W-:Y:S01]  /*0b60*/  FADD R3, R4, R11 ;  /* 0x0000000b04037221 */ /* 0x000fe20000000000 */
[----:B------:R-:W-:-:S07]  /*0b70*/  FFMA R8, R11, R7, R12 ;  /* 0x000000070b087223 */ /* 0x000fce000000000c */
.L_x_15:
[----:B------:R-:W-:Y:S05]  /*0b80*/  @!P1 BRA `(.L_x_12) ;  /* 0x0000000000c49947 */ /* 0x000fea0003800000 */
[----:B------:R-:W-:Y:S02]  /*0b90*/  ISETP.NE.AND P0, PT, R19, 0x1, PT ;  /* 0x000000011300780c */ /* 0x000fe40003f05270 */
[----:B------:R-:W-:-:S04]  /*0ba0*/  LOP3.LUT R0, R0, 0x1, RZ, 0xc0, !PT ;  /* 0x0000000100007812 */ /* 0x000fc800078ec0ff */
[----:B------:R-:W-:-:S07]  /*0bb0*/  ISETP.NE.U32.AND P1, PT, R0, 0x1, PT ;  /* 0x000000010000780c */ /* 0x000fce0003f25070 */
[----:B------:R-:W-:Y:S06]  /*0bc0*/  @!P0 BRA `(.L_x_16) ;  /* 0x0000000000688947 */ /* 0x000fec0003800000 */
[----:B------:R-:W0:Y:S01]  /*0bd0*/  LDC.64 R4, c[0x0][0x380] ;  /* 0x0000e000ff047b82 */ /* 0x000e220000000a00 */
[----:B------:R-:W-:-:S04]  /*0be0*/  IMAD.IADD R7, R2, 0x1, R13 ;  /* 0x0000000102077824 */ /* 0x000fc800078e020d */
[----:B0-----:R-:W-:-:S05]  /*0bf0*/  IMAD.WIDE R4, R7, 0x4, R4 ;  /* 0x0000000407047825 */ /* 0x001fca00078e0204 */
[----:B------:R-:W2:Y:S04]  /*0c00*/  LDG.E R7, desc[UR16][R4.64] ;  /* 0x0000001004077981 */ /* 0x000ea8000c1e1900 */
[----:B------:R0:W3:Y:S01]  /*0c10*/  LDG.E R15, desc[UR16][R4.64+0x4] ;  /* 0x00000410040f7981 */ /* 0x0000e2000c1e1900 */
[----:B------:R-:W-:Y:S01]  /*0c20*/  MOV R0, 0x400 ;  /* 0x0000040000007802 */ /* 0x000fe20000000f00 */
[----:B------:R-:W1:Y:S03]  /*0c30*/  S2R R9, SR_CgaCtaId ;  /* 0x0000000000097919 */ /* 0x000e660000008800 */
[----:B------:R-:W-:Y:S02]  /*0c40*/  IADD3 R6, PT, PT, R0, 0x24, RZ ;  /* 0x0000002400067810 */ /* 0x000fe40007ffe0ff */
[----:B-1----:R-:W-:-:S02]  /*0c50*/  LEA R0, R9, R0, 0x18 ;  /* 0x0000000009007211 */ /* 0x002fc400078ec0ff */
[----:B------:R-:W-:-:S03]  /*0c60*/  LEA R6, R9, R6, 0x18 ;  /* 0x0000000609067211 */ /* 0x000fc600078ec0ff */
[C---:B------:R-:W-:Y:S01]  /*0c70*/  IMAD R0, R13.reuse, 0x4, R0 ;  /* 0x000000040d007824 */ /* 0x040fe200078e0200 */
[C---:B------:R-:W-:Y:S01]  /*0c80*/  LEA R6, R13.reuse, R6, 0x2 ;  /* 0x000000060d067211 */ /* 0x040fe200078e10ff */
[----:B------:R-:W-:-:S03]  /*0c90*/  VIADD R13, R13, 0x2 ;  /* 0x000000020d0d7836 */ /* 0x000fc60000000000 */
[----:B------:R-:W1:Y:S04]  /*0ca0*/  LDS.64 R10, [R0] ;  /* 0x00000000000a7984 */ /* 0x000e680000000a00 */
[----:B------:R-:W4:Y:S04]  /*0cb0*/  LDS R9, [R6] ;  /* 0x0000000006097984 */ /* 0x000f280000000800 */
[----:B------:R-:W0:Y:S01]  /*0cc0*/  LDS R12, [R6+0x4] ;  /* 0x00000400060c7984 */ /* 0x000e220000000800 */
[----:B-1----:R-:W-:Y:S02]  /*0cd0*/  I2FP.F32.S32 R10, R10 ;  /* 0x0000000a000a7245 */ /* 0x002fe40000201400 */
[----:B------:R-:W-:-:S02]  /*0ce0*/  I2FP.F32.S32 R11, R11 ;  /* 0x0000000b000b7245 */ /* 0x000fc40000201400 */
[----:B----4-:R-:W-:Y:S02]  /*0cf0*/  I2FP.F32.S32 R9, R9 ;  /* 0x0000000900097245 */ /* 0x010fe40000201400 */
[----:B0-----:R-:W-:Y:S01]  /*0d00*/  I2FP.F32.S32 R5, R12 ;  /* 0x0000000c00057245 */ /* 0x001fe20000201400 */
[----:B--2---:R-:W-:Y:S01]  /*0d10*/  FFMA R10, R7, R10, R24 ;  /* 0x0000000a070a7223 */ /* 0x004fe20000000018 */
[----:B------:R-:W-:Y:S01]  /*0d20*/  FADD R3, R3, R7 ;  /* 0x0000000703037221 */ /* 0x000fe20000000000 */
[----:B------:R-:W-:Y:S02]  /*0d30*/  FFMA R8, R7, R9, R8 ;  /* 0x0000000907087223 */ /* 0x000fe40000000008 */
[----:B---3--:R-:W-:Y:S01]  /*0d40*/  FFMA R24, R15, R11, R10 ;  /* 0x0000000b0f187223 */ /* 0x008fe2000000000a */
[----:B------:R-:W-:Y:S01]  /*0d50*/  FADD R3, R3, R15 ;  /* 0x0000000f03037221 */ /* 0x000fe20000000000 */
[----:B------:R-:W-:-:S07]  /*0d60*/  FFMA R8, R15, R5, R8 ;  /* 0x000000050f087223 */ /* 0x000fce0000000008 */
.L_x_16:
[----:B------:R-:W-:Y:S05]  /*0d70*/  @P1 BRA `(.L_x_12) ;  /* 0x0000000000481947 */ /* 0x000fea0003800000 */
[----:B------:R-:W0:Y:S01]  /*0d80*/  LDC.64 R4, c[0x0][0x380] ;  /* 0x0000e000ff047b82 */ /* 0x000e220000000a00 */
[----:B------:R-:W-:-:S05]  /*0d90*/  IADD3 R7, PT, PT, R2, R13, RZ ;  /* 0x0000000d02077210 */ /* 0x000fca0007ffe0ff */
[----:B0-----:R-:W-:-:S06]  /*0da0*/  IMAD.WIDE R4, R7, 0x4, R4 ;  /* 0x0000000407047825 */ /* 0x001fcc00078e0204 */
[----:B------:R-:W2:Y:S01]  /*0db0*/  LDG.E R5, desc[UR16][R4.64] ;  /* 0x0000001004057981 */ /* 0x000ea2000c1e1900 */
[----:B------:R-:W-:Y:S01]  /*0dc0*/  MOV R0, 0x400 ;  /* 0x0000040000007802 */ /* 0x000fe20000000f00 */
[----:B------:R-:W0:Y:S04]  /*0dd0*/  S2R R7, SR_CgaCtaId ;  /* 0x0000000000077919 */ /* 0x000e280000008800 */
[----:B------:R-:W-:Y:S01]  /*0de0*/  VIADD R6, R0, 0x24 ;  /* 0x0000002400067836 */ /* 0x000fe20000000000 */
[----:B0-----:R-:W-:-:S04]  /*0df0*/  LEA R0, R7, R0, 0x18 ;  /* 0x0000000007007211 */ /* 0x001fc800078ec0ff */
[----:B------:R-:W-:Y:S02]  /*0e00*/  LEA R6, R7, R6, 0x18 ;  /* 0x0000000607067211 */ /* 0x000fe400078ec0ff */
[----:B------:R-:W-:-:S03]  /*0e10*/  LEA R0, R13, R0, 0x2 ;  /* 0x000000000d007211 */ /* 0x000fc600078e10ff */
[----:B------:R-:W-:-:S03]  /*0e20*/  IMAD R13, R13, 0x4, R6 ;  /* 0x000000040d0d7824 */ /* 0x000fc600078e0206 */
[----:B------:R-:W0:Y:S04]  /*0e30*/  LDS R0, [R0] ;  /* 0x0000000000007984 */ /* 0x000e280000000800 */
[----:B------:R-:W1:Y:S01]  /*0e40*/  LDS R13, [R13] ;  /* 0x000000000d0d7984 */ /* 0x000e620000000800 */
[----:B0-----:R-:W-:Y:S02]  /*0e50*/  I2FP.F32.S32 R6, R0 ;  /* 0x0000000000067245 */ /* 0x001fe40000201400 */
[----:B-1----:R-:W-:Y:S01]  /*0e60*/  I2FP.F32.S32 R7, R13 ;  /* 0x0000000d00077245 */ /* 0x002fe20000201400 */
[----:B--2---:R-:W-:Y:S02]  /*0e70*/  FADD R3, R3, R5 ;  /* 0x0000000503037221 */ /* 0x004fe40000000000 */
[----:B------:R-:W-:-:S02]  /*0e80*/  FFMA R24, R5, R6, R24 ;  /* 0x0000000605187223 */ /* 0x000fc40000000018 */
[----:B------:R-:W-:-:S07]  /*0e90*/  FFMA R8, R5, R7, R8 ;  /* 0x0000000705087223 */ /* 0x000fce0000000008 */
.L_x_12:
[----:B------:R-:W0:Y:S01]  /*0ea0*/  MUFU.RCP R0, R3 ;  /* 0x0000000300007308 */ /* 0x000e220000001000 */
[----:B------:R-:W-:Y:S07]  /*0eb0*/  BSSY.RECONVERGENT B0, `(.L_x_17) ;  /* 0x000000c000007945 */ /* 0x000fee0003800200 */
[----:B------:R-:W1:Y:S01]  /*0ec0*/  FCHK P0, R24, R3 ;  /* 0x0000000318007302 */ /* 0x000e620000000000 */
[----:B0-----:R-:W-:-:S04]  /*0ed0*/  FFMA R5, R0, -R3, 1 ;  /* 0x3f80000000057423 */ /* 0x001fc80000000803 */
[----:B------:R-:W-:-:S04]  /*0ee0*/  FFMA R0, R0, R5, R0 ;  /* 0x0000000500007223 */ /* 0x000fc80000000000 */
[----:B------:R-:W-:-:S04]  /*0ef0*/  FFMA R5, R0, R24, RZ ;  /* 0x0000001800057223 */ /* 0x000fc800000000ff */
[----:B------:R-:W-:-:S04]  /*0f00*/  FFMA R4, R5, -R3, R24 ;  /* 0x8000000305047223 */ /* 0x000fc80000000018 */
[----:B------:R-:W-:Y:S01]  /*0f10*/  FFMA R4, R0, R4, R5 ;  /* 0x0000000400047223 */ /* 0x000fe20000000005 */
[----:B-1----:R-:W-:Y:S06]  /*0f20*/  @!P0 BRA `(.L_x_18) ;  /* 0x0000000000108947 */ /* 0x002fec0003800000 */
[----:B------:R-:W-:Y:S02]  /*0f30*/  MOV R0, R24 ;  /* 0x0000001800007202 */ /* 0x000fe40000000f00 */
[----:B------:R-:W-:-:S07]  /*0f40*/  MOV R6, 0xf60 ;  /* 0x00000f6000067802 */ /* 0x000fce0000000f00 */
[----:B------:R-:W-:Y:S05]  /*0f50*/  CALL.REL.NOINC `($__internal_1_$__cuda_sm3x_div_rn_noftz_f32_slowpath) ;  /* 0x00000010002c7944 */ /* 0x000fea0003c00000 */
[----:B------:R-:W-:-:S07]  /*0f60*/  IMAD.MOV.U32 R4, RZ, RZ, R0 ;  /* 0x000000ffff047224 */ /* 0x000fce00078e0000 */
.L_x_18:
[----:B------:R-:W-:Y:S05]  /*0f70*/  BSYNC.RECONVERGENT B0 ;  /* 0x0000000000007941 */ /* 0x000fea0003800200 */
.L_x_17:
        /* <DEDUP_REMOVED lines=13> */
.L_x_20:
[----:B------:R-:W-:Y:S05]  /*1050*/  BSYNC.RECONVERGENT B0 ;  /* 0x0000000000007941 */ /* 0x000fea0003800200 */
.L_x_19:
[----:B------:R-:W-:Y:S05]  /*1060*/  @!P2 EXIT ;  /* 0x000000000000a94d */ /* 0x000fea0003800000 */
[----:B------:R-:W0:Y:S01]  /*1070*/  LDC R9, c[0x0][0x3a8] ;  /* 0x0000ea00ff097b82 */ /* 0x000e220000000800 */
[----:B------:R-:W-:-:S04]  /*1080*/  FMUL R7, R5, R5 ;  /* 0x0000000505077220 */ /* 0x000fc80000400000 */
[----:B------:R-:W-:Y:S01]  /*1090*/  FFMA R6, R4, R4, R7 ;  /* 0x0000000404067223 */ /* 0x000fe20000000007 */
[----:B0-----:R-:W-:-:S04]  /*10a0*/  IADD3 R0, PT, PT, R9, 0x1800000, RZ ;  /* 0x0180000009007810 */ /* 0x001fc80007ffe0ff */
[----:B------:R-:W-:-:S04]  /*10b0*/  LOP3.LUT R0, R0, 0x7f800000, RZ, 0xc0, !PT ;  /* 0x7f80000000007812 */ /* 0x000fc800078ec0ff */
[----:B------:R-:W-:-:S13]  /*10c0*/  ISETP.GT.U32.AND P0, PT, R0, 0x1ffffff, PT ;  /* 0x01ffffff0000780c */ /* 0x000fda0003f04070 */
[----:B------:R-:W-:Y:S05]  /*10d0*/  @P0 BRA `(.L_x_21) ;  /* 0x0000000000100947 */ /* 0x000fea0003800000 */
[----:B------:R-:W-:-:S07]  /*10e0*/  MOV R8, 0x1100 ;  /* 0x0000110000087802 */ /* 0x000fce0000000f00 */
[----:B------:R-:W-:Y:S05]  /*10f0*/  CALL.REL.NOINC `($__internal_0_$__cuda_sm20_rcp_rn_f32_slowpath) ;  /* 0x0000000800f87944 */ /* 0x000fea0003c00000 */
[----:B------:R-:W-:Y:S01]  /*1100*/  IMAD.MOV.U32 R0, RZ, RZ, R7 ;  /* 0x000000ffff007224 */ /* 0x000fe200078e0007 */
[----:B------:R-:W-:Y:S06]  /*1110*/  BRA `(.L_x_22) ;  /* 0x0000000000107947 */ /* 0x000fec0003800000 */
.L_x_21:
[----:B------:R-:W0:Y:S02]  /*1120*/  MUFU.RCP R0, R9 ;  /* 0x0000000900007308 */ /* 0x000e240000001000 */
[----:B0-----:R-:W-:-:S04]  /*1130*/  FFMA R7, R0, R9, -1 ;  /* 0xbf80000000077423 */ /* 0x001fc80000000009 */
[----:B------:R-:W-:-:S04]  /*1140*/  FADD.FTZ R7, -R7, -RZ ;  /* 0x800000ff07077221 */ /* 0x000fc80000010100 */
[----:B------:R-:W-:-:S07]  /*1150*/  FFMA R0, R0, R7, R0 ;  /* 0x0000000700007223 */ /* 0x000fce0000000000 */
.L_x_22:
[----:B------:R-:W0:Y:S01]  /*1160*/  LDC R16, c[0x0][0x3b4] ;  /* 0x0000ed00ff107b82 */ /* 0x000e220000000800 */
[----:B------:R-:W-:Y:S01]  /*1170*/  HFMA2 R7, -RZ, RZ, 0, 0 ;  /* 0x00000000ff077431 */ /* 0x000fe200000001ff */
[C---:B0-----:R-:W-:Y:S02]  /*1180*/  ISETP.GE.U32.AND P0, PT, R16.reuse, 0x4, PT ;  /* 0x000000041000780c */ /* 0x041fe40003f06070 */
[----:B------:R-:W-:-:S04]  /*1190*/  LOP3.LUT R20, R16, 0x3, RZ, 0xc0, !PT ;  /* 0x0000000310147812 */ /* 0x000fc800078ec0ff */
[----:B------:R-:W-:-:S07]  /*11a0*/  ISETP.NE.AND P1, PT, R20, RZ, PT ;  /* 0x000000ff1400720c */ /* 0x000fce0003f25270 */
[----:B------:R-:W-:Y:S06]  /*11b0*/  @!P0 BRA `(.L_x_23) ;  /* 0x0000000400708947 */ /* 0x000fec0003800000 */
[----:B------:R-:W0:Y:S01]  /*11c0*/  S2UR UR5, SR_CgaCtaId ;  /* 0x00000000000579c3 */ /* 0x000e220000008800 */
[----:B------:R-:W1:Y:S01]  /*11d0*/  LDCU.128 UR12, c[0x0][0x380] ;  /* 0x00007000ff0c77ac */ /* 0x000e620008000c00 */
[----:B------:R-:W-:Y:S01]  /*11e0*/  LOP3.LUT R7, R16, 0x7ffffffc, RZ, 0xc0, !PT ;  /* 0x7ffffffc10077812 */ /* 0x000fe200078ec0ff */
[----:B------:R-:W-:Y:S01]  /*11f0*/  IMAD.MOV.U32 R17, RZ, RZ, R2 ;  /* 0x000000ffff117224 */ /* 0x000fe200078e0002 */
[----:B------:R-:W-:Y:S02]  /*1200*/  UMOV UR4, 0x400 ;  /* 0x0000040000047882 */ /* 0x000fe40000000000 */
[----:B------:R-:W-:Y:S01]  /*1210*/  IADD3 R18, PT, PT, -R7, RZ, RZ ;  /* 0x000000ff07127210 */ /* 0x000fe20007ffe1ff */
[----:B------:R-:W-:Y:S02]  /*1220*/  UIADD3 UR6, UPT, UPT, UR4, 0x48, URZ ;  /* 0x0000004804067890 */ /* 0x000fe4000fffe0ff */
[----:B------:R-:W-:Y:S02]  /*1230*/  UIADD3 UR11, UPT, UPT, UR4, 0x24, URZ ;  /* 0x00000024040b7890 */ /* 0x000fe4000fffe0ff */
[----:B-1----:R-:W-:-:S02]  /*1240*/  UIADD3 UR9, UP0, UPT, UR12, 0x8, URZ ;  /* 0x000000080c097890 */ /* 0x002fc4000ff1e0ff */
[----:B------:R-:W-:Y:S02]  /*1250*/  UIADD3 UR7, UP1, UPT, UR14, 0x8, URZ ;  /* 0x000000080e077890 */ /* 0x000fe4000ff3e0ff */
[----:B------:R-:W-:Y:S02]  /*1260*/  UIADD3.X UR10, UPT, UPT, URZ, UR13, URZ, UP0, !UPT ;  /* 0x0000000dff0a7290 */ /* 0x000fe400087fe4ff */
[----:B0-----:R-:W-:Y:S02]  /*1270*/  ULEA UR6, UR5, UR6, 0x18 ;  /* 0x0000000605067291 */ /* 0x001fe4000f8ec0ff */
[----:B------:R-:W-:Y:S02]  /*1280*/  ULEA UR4, UR5, UR4, 0x18 ;  /* 0x0000000405047291 */ /* 0x000fe4000f8ec0ff */
[----:B------:R-:W-:Y:S02]  /*1290*/  ULEA UR11, UR5, UR11, 0x18 ;  /* 0x0000000b050b7291 */ /* 0x000fe4000f8ec0ff */
[----:B------:R-:W-:-:S02]  /*12a0*/  UIADD3 UR5, UPT, UPT, UR6, 0x8, URZ ;  /* 0x0000000806057890 */ /* 0x000fc4000fffe0ff */
[----:B------:R-:W-:Y:S02]  /*12b0*/  UIADD3.X UR8, UPT, UPT, URZ, UR15, URZ, UP1, !UPT ;  /* 0x0000000fff087290 */ /* 0x000fe40008ffe4ff */
[----:B------:R-:W-:Y:S02]  /*12c0*/  UIADD3 UR4, UPT, UPT, UR4, 0x8, URZ ;  /* 0x0000000804047890 */ /* 0x000fe4000fffe0ff */
[----:B------:R-:W-:-:S12]  /*12d0*/  UIADD3 UR6, UPT, UPT, UR11, 0x8, URZ ;  /* 0x000000080b067890 */ /* 0x000fd8000fffe0ff */
.L_x_24:
[----:B------:R-:W-:Y:S01]  /*12e0*/  MOV R9, UR10 ;  /* 0x0000000a00097c02 */ /* 0x000fe20008000f00 */
[----:B------:R-:W-:Y:S01]  /*12f0*/  IMAD.U32 R8, RZ, RZ, UR9 ;  /* 0x00000009ff087e24 */ /* 0x000fe2000f8e00ff */
[----:B-1----:R-:W0:Y:S03]  /*1300*/  LDS R10, [UR6+-0x8] ;  /* 0xfffff806ff0a7984 */ /* 0x002e260008000800 */
[----:B------:R-:W-:Y:S01]  /*1310*/  IMAD.WIDE R8, R17, 0x4, R8 ;  /* 0x0000000411087825 */ /* 0x000fe200078e0208 */
[----:B------:R-:W1:Y:S04]  /*1320*/  LDS.64 R12, [UR4+-0x8] ;  /* 0xfffff804ff0c7984 */ /* 0x000e680008000a00 */
[----:B------:R-:W2:Y:S01]  /*1330*/  LDG.E R21, desc[UR16][R8.64+-0x8] ;  /* 0xfffff81008157981 */ /* 0x000ea2000c1e1900 */
[----:B------:R-:W-:-:S03]  /*1340*/  IMAD.MOV.U32 R19, RZ, RZ, 0x40400000 ;  /* 0x40400000ff137424 */ /* 0x000fc600078e00ff */
[----:B------:R-:W3:Y:S04]  /*1350*/  LDS.64 R14, [UR5+-0x8] ;  /* 0xfffff805ff0e7984 */ /* 0x000ee80008000a00 */
[----:B------:R-:W-:Y:S01]  /*1360*/  LDS R22, [UR6] ;  /* 0x00000006ff167984 */ /* 0x000fe20008000800 */
[----:B0-----:R-:W-:Y:S02]  /*1370*/  I2FP.F32.S32 R10, R10 ;  /* 0x0000000a000a7245 */ /* 0x001fe40000201400 */
[----:B-1----:R-:W-:-:S03]  /*1380*/  I2FP.F32.S32 R11, R12 ;  /* 0x0000000c000b7245 */ /* 0x002fc60000201400 */
[----:B------:R-:W-:-:S04]  /*1390*/  FMUL R10, R10, R5 ;  /* 0x000000050a0a7220 */ /* 0x000fc80000400000 */
[----:B------:R-:W-:Y:S01]  /*13a0*/  FFMA R10, R11, R4, R10 ;  /* 0x000000040b0a7223 */ /* 0x000fe2000000000a */
[----:B---3--:R-:W-:-:S03]  /*13b0*/  FMUL R14, R14, R3 ;  /* 0x000000030e0e7220 */ /* 0x008fc60000400000 */
[C---:B------:R-:W-:Y:S01]  /*13c0*/  FMUL R12, R10.reuse, 4.5 ;  /* 0x409000000a0c7820 */ /* 0x040fe20000400000 */
[----:B------:R-:W-:-:S04]  /*13d0*/  FFMA R11, R10, R19, 1 ;  /* 0x3f8000000a0b7423 */ /* 0x000fc80000000013 */
[----:B------:R-:W-:Y:S01]  /*13e0*/  FFMA R11, R10, R12, R11 ;  /* 0x0000000c0a0b7223 */ /* 0x000fe2000000000b */
[----:B------:R-:W-:-:S03]  /*13f0*/  MOV R10, UR7 ;  /* 0x00000007000a7c02 */ /* 0x000fc60008000f00 */
[----:B------:R-:W-:Y:S01]  /*1400*/  FFMA R12, R6, -1.5, R11 ;  /* 0xbfc00000060c7823 */ /* 0x000fe2000000000b */
[----:B------:R-:W-:Y:S02]  /*1410*/  IMAD.U32 R11, RZ, RZ, UR8 ;  /* 0x00000008ff0b7e24 */ /* 0x000fe4000f8e00ff */
[----:B------:R-:W-:-:S04]  /*1420*/  IMAD.WIDE R10, R17, 0x4, R10 ;  /* 0x00000004110a7825 */ /* 0x000fc800078e020a */
[----:B--2---:R-:W-:-:S04]  /*1430*/  FFMA R12, -R14, R12, R21 ;  /* 0x0000000c0e0c7223 */ /* 0x004fc80000000115 */
[----:B------:R-:W-:Y:S02]  /*1440*/  FFMA R23, R12, -R0, R21 ;  /* 0x800000000c177223 */ /* 0x000fe40000000015 */
[----:B------:R-:W0:Y:S04]  /*1450*/  LDS R12, [UR6+-0x4] ;  /* 0xfffffc06ff0c7984 */ /* 0x000e280008000800 */
[----:B------:R1:W-:Y:S04]  /*1460*/  STG.E desc[UR16][R10.64+-0x8], R23 ;  /* 0xfffff8170a007986 */ /* 0x0003e8000c101910 */
[----:B------:R-:W2:Y:S01]  /*1470*/  LDG.E R21, desc[UR16][R8.64+-0x4] ;  /* 0xfffffc1008157981 */ /* 0x000ea2000c1e1900 */
[----:B------:R-:W-:-:S02]  /*1480*/  I2FP.F32.S32 R13, R13 ;  /* 0x0000000d000d7245 */ /* 0x000fc40000201400 */
[----:B0-----:R-:W-:-:S05]  /*1490*/  I2FP.F32.S32 R12, R12 ;  /* 0x0000000c000c7245 */ /* 0x001fca0000201400 */
[----:B------:R-:W-:-:S04]  /*14a0*/  FMUL R12, R12, R5 ;  /* 0x000000050c0c7220 */ /* 0x000fc80000400000 */
[----:B------:R-:W-:-:S04]  /*14b0*/  FFMA R12, R13, R4, R12 ;  /* 0x000000040d0c7223 */ /* 0x000fc8000000000c */
[C---:B------:R-:W-:Y:S01]  /*14c0*/  FFMA R13, R12.reuse, R19, 1 ;  /* 0x3f8000000c0d7423 */ /* 0x040fe20000000013 */
[----:B------:R-:W-:-:S04]  /*14d0*/  FMUL R14, R12, 4.5 ;  /* 0x409000000c0e7820 */ /* 0x000fc80000400000 */
[----:B------:R-:W-:Y:S01]  /*14e0*/  FFMA R13, R12, R14, R13 ;  /* 0x0000000e0c0d7223 */ /* 0x000fe2000000000d */
[----:B------:R-:W-:Y:S02]  /*14f0*/  FMUL R12, R3, R15 ;  /* 0x0000000f030c7220 */ /* 0x000fe40000400000 */
[----:B------:R-:W0:Y:S01]  /*1500*/  LDS.64 R14, [UR5] ;  /* 0x00000005ff0e7984 */ /* 0x000e220008000a00 */
[----:B------:R-:W-:-:S04]  /*1510*/  FFMA R13, R6, -1.5, R13 ;  /* 0xbfc00000060d7823 */ /* 0x000fc8000000000d */
[----:B--2---:R-:W-:-:S04]  /*1520*/  FFMA R12, -R12, R13, R21 ;  /* 0x0000000d0c0c7223 */ /* 0x004fc80000000115 */
[----:B-1----:R-:W-:Y:S02]  /*1530*/  FFMA R23, R12, -R0, R21 ;  /* 0x800000000c177223 */ /* 0x002fe40000000015 */
[----:B------:R-:W1:Y:S04]  /*1540*/  LDS.64 R12, [UR4] ;  /* 0x00000004ff0c7984 */ /* 0x000e680008000a00 */
[----:B------:R-:W-:Y:S04]  /*1550*/  STG.E desc[UR16][R10.64+-0x4], R23 ;  /* 0xfffffc170a007986 */ /* 0x000fe8000c101910 */
[----:B------:R-:W2:Y:S01]  /*1560*/  LDG.E R21, desc[UR16][R8.64] ;  /* 0x0000001008157981 */ /* 0x000ea2000c1e1900 */
[----:B------:R-:W-:Y:S01]  /*1570*/  I2FP.F32.S32 R22, R22 ;  /* 0x0000001600167245 */ /* 0x000fe20000201400 */
[----:B0-----:R-:W-:-:S04]  /*1580*/  FMUL R14, R14, R3 ;  /* 0x000000030e0e7220 */ /* 0x001fc80000400000 */
[----:B------:R-:W-:Y:S01]  /*1590*/  FMUL R22, R22, R5 ;  /* 0x0000000516167220 */ /* 0x000fe20000400000 */
[----:B-1----:R-:W-:-:S05]  /*15a0*/  I2FP.F32.S32 R25, R12 ;  /* 0x0000000c00197245 */ /* 0x002fca0000201400 */
[----:B------:R-:W-:-:S04]  /*15b0*/  FFMA R22, R25, R4, R22 ;  /* 0x0000000419167223 */ /* 0x000fc80000000016 */
[C---:B------:R-:W-:Y:S01]  /*15c0*/  FFMA R25, R22.reuse, R19, 1 ;  /* 0x3f80000016197423 */ /* 0x040fe20000000013 */
[----:B------:R-:W-:-:S04]  /*15d0*/  FMUL R12, R22, 4.5 ;  /* 0x40900000160c7820 */ /* 0x000fc80000400000 */
[----:B------:R-:W-:Y:S02]  /*15e0*/  FFMA R25, R22, R12, R25 ;  /* 0x0000000c16197223 */ /* 0x000fe40000000019 */
[----:B------:R-:W0:Y:S02]  /*15f0*/  LDS R12, [UR6+0x4] ;  /* 0x00000406ff0c7984 */ /* 0x000e240008000800 */
[----:B------:R-:W-:-:S04]  /*1600*/  FFMA R25, R6, -1.5, R25 ;  /* 0xbfc0000006197823 */ /* 0x000fc80000000019 */
[----:B--2---:R-:W-:-:S04]  /*1610*/  FFMA R14, -R14, R25, R21 ;  /* 0x000000190e0e7223 */ /* 0x004fc80000000115 */
[----:B------:R-:W-:-:S05]  /*1620*/  FFMA R21, R14, -R0, R21 ;  /* 0x800000000e157223 */ /* 0x000fca0000000015 */
[----:B------:R1:W-:Y:S04]  /*1630*/  STG.E desc[UR16][R10.64], R21 ;  /* 0x000000150a007986 */ /* 0x0003e8000c101910 */
[----:B------:R-:W2:Y:S01]  /*1640*/  LDG.E R8, desc[UR16][R8.64+0x4] ;  /* 0x0000041008087981 */ /* 0x000ea2000c1e1900 */
[----:B0-----:R-:W-:Y:S01]  /*1650*/  I2FP.F32.S32 R12, R12 ;  /* 0x0000000c000c7245 */ /* 0x001fe20000201400 */
[----:B------:R-:W-:Y:S01]  /*1660*/  FMUL R15, R3, R15 ;  /* 0x0000000f030f7220 */ /* 0x000fe20000400000 */
[----:B------:R-:W-:Y:S01]  /*1670*/  I2FP.F32.S32 R13, R13 ;  /* 0x0000000d000d7245 */ /* 0x000fe20000201400 */
[----:B------:R-:W-:Y:S01]  /*1680*/  UIADD3 UR4, UPT, UPT, UR4, 0x10, URZ ;  /* 0x0000001004047890 */ /* 0x000fe2000fffe0ff */
[----:B------:R-:W-:Y:S01]  /*1690*/  IADD3 R18, PT, PT, R18, 0x4, RZ ;  /* 0x0000000412127810 */ /* 0x000fe20007ffe0ff */
[----:B------:R-:W-:Y:S01]  /*16a0*/  FMUL R12, R12, R5 ;  /* 0x000000050c0c7220 */ /* 0x000fe20000400000 */
[----:B------:R-:W-:Y:S01]  /*16b0*/  UIADD3 UR6, UPT, UPT, UR6, 0x10, URZ ;  /* 0x0000001006067890 */ /* 0x000fe2000fffe0ff */
[----:B------:R-:W-:Y:S01]  /*16c0*/  VIADD R17, R17, 0x4 ;  /* 0x0000000411117836 */ /* 0x000fe20000000000 */
[----:B------:R-:W-:Y:S01]  /*16d0*/  ISETP.NE.AND P0, PT, R18, RZ, PT ;  /* 0x000000ff1200720c */ /* 0x000fe20003f05270 */
[----:B------:R-:W-:Y:S01]  /*16e0*/  FFMA R12, R13, R4, R12 ;  /* 0x000000040d0c7223 */ /* 0x000fe2000000000c */
[----:B------:R-:W-:-:S03]  /*16f0*/  UIADD3 UR5, UPT, UPT, UR5, 0x10, URZ ;  /* 0x0000001005057890 */ /* 0x000fc6000fffe0ff */
[C---:B------:R-:W-:Y:S01]  /*1700*/  FFMA R19, R12.reuse, R19, 1 ;  /* 0x3f8000000c137423 */ /* 0x040fe20000000013 */
[----:B------:R-:W-:-:S04]  /*1710*/  FMUL R14, R12, 4.5 ;  /* 0x409000000c0e7820 */ /* 0x000fc80000400000 */
[----:B------:R-:W-:-:S04]  /*1720*/  FFMA R19, R12, R14, R19 ;  /* 0x0000000e0c137223 */ /* 0x000fc80000000013 */
[----:B------:R-:W-:-:S04]  /*1730*/  FFMA R12, R6, -1.5, R19 ;  /* 0xbfc00000060c7823 */ /* 0x000fc80000000013 */
[----:B--2---:R-:W-:-:S04]  /*1740*/  FFMA R15, -R15, R12, R8 ;  /* 0x0000000c0f0f7223 */ /* 0x004fc80000000108 */
[----:B------:R-:W-:-:S05]  /*1750*/  FFMA R15, R15, -R0, R8 ;  /* 0x800000000f0f7223 */ /* 0x000fca0000000008 */
[----:B------:R1:W-:Y:S01]  /*1760*/  STG.E desc[UR16][R10.64+0x4], R15 ;  /* 0x0000040f0a007986 */ /* 0x0003e2000c101910 */
[----:B------:R-:W-:Y:S05]  /*1770*/  @P0 BRA `(.L_x_24) ;  /* 0xfffffff800d80947 */ /* 0x000fea000383ffff */
.L_x_23:
[----:B------:R-:W-:Y:S05]  /*1780*/  @!P1 EXIT ;  /* 0x000000000000994d */ /* 0x000fea0003800000 */
[----:B------:R-:W-:Y:S02]  /*1790*/  ISETP.NE.AND P0, PT, R20, 0x1, PT ;  /* 0x000000011400780c */ /* 0x000fe40003f05270 */
[----:B------:R-:W-:-:S04]  /*17a0*/  LOP3.LUT R16, R16, 0x1, RZ, 0xc0, !PT ;  /* 0x0000000110107812 */ /* 0x000fc800078ec0ff */
[----:B------:R-:W-:-:S07]  /*17b0*/  ISETP.NE.U32.AND P1, PT, R16, 0x1, PT ;  /* 0x000000011000780c */ /* 0x000fce0003f25070 */
[----:B------:R-:W-:Y:S06]  /*17c0*/  @!P0 BRA `(.L_x_25) ;  /* 0x0000000000bc8947 */ /* 0x000fec0003800000 */
[----:B------:R-:W0:Y:S01]  /*17d0*/  LDC.64 R12, c[0x0][0x380] ;  /* 0x0000e000ff0c7b82 */ /* 0x000e220000000a00 */
[----:B------:R-:W-:-:S05]  /*17e0*/  IADD3 R19, PT, PT, R2, R7, RZ ;  /* 0x0000000702137210 */ /* 0x000fca0007ffe0ff */
[----:B0-----:R-:W-:-:S05]  /*17f0*/  IMAD.WIDE R12, R19, 0x4, R12 ;  /* 0x00000004130c7825 */ /* 0x001fca00078e020c */
[----:B------:R-:W2:Y:S01]  /*1800*/  LDG.E R17, desc[UR16][R12.64] ;  /* 0x000000100c117981 */ /* 0x000ea2000c1e1900 */
[----:B------:R-:W-:Y:S01]  /*1810*/  MOV R8, 0x400 ;  /* 0x0000040000087802 */ /* 0x000fe20000000f00 */
[----:B------:R-:W0:Y:S04]  /*1820*/  S2R R9, SR_CgaCtaId ;  /* 0x0000000000097919 */ /* 0x000e280000008800 */
[----:B-1----:R-:W-:-:S05]  /*1830*/  VIADD R10, R8, 0x24 ;  /* 0x00000024080a7836 */ /* 0x002fca0000000000 */
[C---:B0-----:R-:W-:Y:S02]  /*1840*/  LEA R16, R9.reuse, R10, 0x18 ;  /* 0x0000000a09107211 */ /* 0x041fe400078ec0ff */
[----:B------:R-:W-:Y:S02]  /*1850*/  LEA R10, R9, R8, 0x18 ;  /* 0x00000008090a7211 */ /* 0x000fe400078ec0ff */
[C---:B------:R-:W-:Y:S02]  /*1860*/  LEA R16, R7.reuse, R16, 0x2 ;  /* 0x0000001007107211 */ /* 0x040fe400078e10ff */
[----:B------:R-:W-:Y:S01]  /*1870*/  IADD3 R8, PT, PT, R8, 0x48, RZ ;  /* 0x0000004808087810 */ /* 0x000fe20007ffe0ff */
[----:B------:R-:W-:Y:S02]  /*1880*/  IMAD R11, R7, 0x4, R10 ;  /* 0x00000004070b7824 */ /* 0x000fe400078e020a */
[----:B------:R-:W0:Y:S01]  /*1890*/  LDS R14, [R16] ;  /* 0x00000000100e7984 */ /* 0x000e220000000800 */
[----:B------:R-:W-:-:S03]  /*18a0*/  LEA R8, R9, R8, 0x18 ;  /* 0x0000000809087211 */ /* 0x000fc600078ec0ff */
[----:B------:R-:W1:Y:S02]  /*18b0*/  LDS.64 R10, [R11] ;  /* 0x000000000b0a7984 */ /* 0x000e640000000a00 */
[----:B------:R-:W-:Y:S02]  /*18c0*/  IMAD R8, R7, 0x4, R8 ;  /* 0x0000000407087824 */ /* 0x000fe400078e0208 */
[----:B------:R-:W-:Y:S04]  /*18d0*/  LDS R16, [R16+0x4] ;  /* 0x0000040010107984 */ /* 0x000fe80000000800 */
[----:B------:R-:W3:Y:S01]  /*18e0*/  LDS.64 R8, [R8] ;  /* 0x0000000008087984 */ /* 0x000ee20000000a00 */
[----:B0-----:R-:W-:Y:S02]  /*18f0*/  I2FP.F32.S32 R14, R14 ;  /* 0x0000000e000e7245 */ /* 0x001fe40000201400 */
[----:B-1----:R-:W-:-:S03]  /*1900*/  I2FP.F32.S32 R21, R10 ;  /* 0x0000000a00157245 */ /* 0x002fc60000201400 */
[----:B------:R-:W-:Y:S02]  /*1910*/  FMUL R10, R14, R5 ;  /* 0x000000050e0a7220 */ /* 0x000fe40000400000 */
[----:B------:R-:W0:Y:S02]  /*1920*/  LDC.64 R14, c[0x0][0x388] ;  /* 0x0000e200ff0e7b82 */ /* 0x000e240000000a00 */
[----:B------:R-:W-:Y:S01]  /*1930*/  FFMA R21, R21, R4, R10 ;  /* 0x0000000415157223 */ /* 0x000fe2000000000a */
[----:B------:R-:W-:-:S03]  /*1940*/  MOV R10, 0x40400000 ;  /* 0x40400000000a7802 */ /* 0x000fc60000000f00 */
[C---:B------:R-:W-:Y:S02]  /*1950*/  FMUL R23, R21.reuse, 4.5 ;  /* 0x4090000015177820 */ /* 0x040fe40000400000 */
[----:B------:R-:W-:-:S04]  /*1960*/  FFMA R18, R21, R10, 1 ;  /* 0x3f80000015127423 */ /* 0x000fc8000000000a */
[----:B------:R-:W-:Y:S01]  /*1970*/  FFMA R23, R21, R23, R18 ;  /* 0x0000001715177223 */ /* 0x000fe20000000012 */
[----:B---3--:R-:W-:-:S03]  /*1980*/  FMUL R18, R8, R3 ;  /* 0x0000000308127220 */ /* 0x008fc60000400000 */
[----:B------:R-:W-:Y:S01]  /*1990*/  FFMA R23, R6, -1.5, R23 ;  /* 0xbfc0000006177823 */ /* 0x000fe20000000017 */
[----:B0-----:R-:W-:-:S04]  /*19a0*/  IMAD.WIDE R14, R19, 0x4, R14 ;  /* 0x00000004130e7825 */ /* 0x001fc800078e020e */
[----:B--2---:R-:W-:-:S04]  /*19b0*/  FFMA R18, -R18, R23, R17 ;  /* 0x0000001712127223 */ /* 0x004fc80000000111 */
[----:B------:R-:W-:-:S05]  /*19c0*/  FFMA R17, R18, -R0, R17 ;  /* 0x8000000012117223 */ /* 0x000fca0000000011 */
[----:B------:R0:W-:Y:S04]  /*19d0*/  STG.E desc[UR16][R14.64], R17 ;  /* 0x000000110e007986 */ /* 0x0001e8000c101910 */
[----:B------:R-:W2:Y:S01]  /*19e0*/  LDG.E R12, desc[UR16][R12.64+0x4] ;  /* 0x000004100c0c7981 */ /* 0x000ea2000c1e1900 */
[----:B------:R-:W-:Y:S01]  /*19f0*/  I2FP.F32.S32 R8, R16 ;  /* 0x0000001000087245 */ /* 0x000fe20000201400 */
[----:B------:R-:W-:Y:S01]  /*1a00*/  FMUL R9, R3, R9 ;  /* 0x0000000903097220 */ /* 0x000fe20000400000 */
[----:B------:R-:W-:Y:S01]  /*1a10*/  I2FP.F32.S32 R11, R11 ;  /* 0x0000000b000b7245 */ /* 0x000fe20000201400 */
[----:B------:R-:W-:Y:S02]  /*1a20*/  VIADD R7, R7, 0x2 ;  /* 0x0000000207077836 */ /* 0x000fe40000000000 */
[----:B------:R-:W-:-:S04]  /*1a30*/  FMUL R8, R8, R5 ;  /* 0x0000000508087220 */ /* 0x000fc80000400000 */
[----:B------:R-:W-:-:S04]  /*1a40*/  FFMA R11, R11, R4, R8 ;  /* 0x000000040b0b7223 */ /* 0x000fc80000000008 */
[C---:B------:R-:W-:Y:S01]  /*1a50*/  FFMA R10, R11.reuse, R10, 1 ;  /* 0x3f8000000b0a7423 */ /* 0x040fe2000000000a */
[----:B------:R-:W-:-:S04]  /*1a60*/  FMUL R19, R11, 4.5 ;  /* 0x409000000b137820 */ /* 0x000fc80000400000 */
[----:B------:R-:W-:-:S04]  /*1a70*/  FFMA R19, R11, R19, R10 ;  /* 0x000000130b137223 */ /* 0x000fc8000000000a */
[----:B------:R-:W-:-:S04]  /*1a80*/  FFMA R8, R6, -1.5, R19 ;  /* 0xbfc0000006087823 */ /* 0x000fc80000000013 */
[----:B--2---:R-:W-:-:S04]  /*1a90*/  FFMA R9, -R9, R8, R12 ;  /* 0x0000000809097223 */ /* 0x004fc8000000010c */
[----:B------:R-:W-:-:S05]  /*1aa0*/  FFMA R9, R9, -R0, R12 ;  /* 0x8000000009097223 */ /* 0x000fca000000000c */
[----:B------:R0:W-:Y:S02]  /*1ab0*/  STG.E desc[UR16][R14.64+0x4], R9 ;  /* 0x000004090e007986 */ /* 0x0001e4000c101910 */
.L_x_25:
[----:B------:R-:W-:Y:S05]  /*1ac0*/  @P1 EXIT ;  /* 0x000000000000194d */ /* 0x000fea0003800000 */
[----:B0-----:R-:W0:Y:S01]  /*1ad0*/  LDC.64 R8, c[0x0][0x380] ;  /* 0x0000e000ff087b82 */ /* 0x001e220000000a00 */
[----:B-1----:R-:W-:-:S05]  /*1ae0*/  IADD3 R11, PT, PT, R2, R7, RZ ;  /* 0x00000007020b7210 */ /* 0x002fca0007ffe0ff */
[----:B0-----:R-:W-:-:S05]  /*1af0*/  IMAD.WIDE R8, R11, 0x4, R8 ;  /* 0x000000040b087825 */ /* 0x001fca00078e0208 */
[----:B------:R0:W2:Y:S01]  /*1b00*/  LDG.E R13, desc[UR16][R8.64] ;  /* 0x00000010080d7981 */ /* 0x0000a2000c1e1900 */
[----:B------:R-:W-:Y:S01]  /*1b10*/  MOV R12, 0x400 ;  /* 0x00000400000c7802 */ /* 0x000fe20000000f00 */
[----:B------:R-:W-:Y:S01]  /*1b20*/  HFMA2 R16, -RZ, RZ, 2.125, 0 ;  /* 0x40400000ff107431 */ /* 0x000fe200000001ff */
[----:B------:R-:W1:Y:S03]  /*1b30*/  S2R R15, SR_CgaCtaId ;  /* 0x00000000000f7919 */ /* 0x000e660000008800 */
[----:B------:R-:W-:-:S05]  /*1b40*/  VIADD R2, R12, 0x24 ;  /* 0x000000240c027836 */ /* 0x000fca0000000000 */
[C---:B-1----:R-:W-:Y:S02]  /*1b50*/  LEA R10, R15.reuse, R2, 0x18 ;  /* 0x000000020f0a7211 */ /* 0x042fe400078ec0ff */
[----:B------:R-:W-:Y:S02]  /*1b60*/  LEA R2, R15, R12, 0x18 ;  /* 0x0000000c0f027211 */ /* 0x000fe400078ec0ff */
[C---:B------:R-:W-:Y:S02]  /*1b70*/  LEA R10, R7.reuse, R10, 0x2 ;  /* 0x0000000a070a7211 */ /* 0x040fe400078e10ff */
[----:B------:R-:W-:Y:S01]  /*1b80*/  IADD3 R12, PT, PT, R12, 0x48, RZ ;  /* 0x000000480c0c7810 */ /* 0x000fe20007ffe0ff */
[----:B------:R-:W-:-:S03]  /*1b90*/  IMAD R2, R7, 0x4, R2 ;  /* 0x0000000407027824 */ /* 0x000fc600078e0202 */
[----:B------:R-:W0:Y:S01]  /*1ba0*/  LDS R10, [R10] ;  /* 0x000000000a0a7984 */ /* 0x000e220000000800 */
[----:B------:R-:W-:-:S03]  /*1bb0*/  LEA R12, R15, R12, 0x18 ;  /* 0x0000000c0f0c7211 */ /* 0x000fc600078ec0ff */
[----:B------:R-:W1:Y:S02]  /*1bc0*/  LDS R2, [R2] ;  /* 0x0000000002027984 */ /* 0x000e640000000800 */
[----:B------:R-:W-:-:S06]  /*1bd0*/  IMAD R14, R7, 0x4, R12 ;  /* 0x00000004070e7824 */ /* 0x000fcc00078e020c */
[----:B------:R-:W3:Y:S01]  /*1be0*/  LDS R14, [R14] ;  /* 0x000000000e0e7984 */ /* 0x000ee20000000800 */
[----:B0-----:R-:W-:Y:S02]  /*1bf0*/  I2FP.F32.S32 R8, R10 ;  /* 0x0000000a00087245 */ /* 0x001fe40000201400 */
[----:B-1----:R-:W-:-:S03]  /*1c00*/  I2FP.F32.S32 R7, R2 ;  /* 0x0000000200077245 */ /* 0x002fc60000201400 */
[----:B------:R-:W-:Y:S02]  /*1c10*/  FMUL R12, R8, R5 ;  /* 0x00000005080c7220 */ /* 0x000fe40000400000 */
[----:B------:R-:W0:Y:S02]  /*1c20*/  LDC.64 R8, c[0x0][0x388] ;  /* 0x0000e200ff087b82 */ /* 0x000e240000000a00 */
[----:B------:R-:W-:Y:S01]  /*1c30*/  FFMA R7, R7, R4, R12 ;  /* 0x0000000407077223 */ /* 0x000fe2000000000c */
[----:B---3--:R-:W-:-:S03]  /*1c40*/  FMUL R14, R14, R3 ;  /* 0x000000030e0e7220 */ /* 0x008fc60000400000 */
[C---:B------:R-:W-:Y:S01]  /*1c50*/  FFMA R2, R7.reuse, R16, 1 ;  /* 0x3f80000007027423 */ /* 0x040fe20000000010 */
[----:B------:R-:W-:-:S04]  /*1c60*/  FMUL R5, R7, 4.5 ;  /* 0x4090000007057820 */ /* 0x000fc80000400000 */
[----:B------:R-:W-:-:S04]  /*1c70*/  FFMA R5, R7, R5, R2 ;  /* 0x0000000507057223 */ /* 0x000fc80000000002 */
[----:B------:R-:W-:Y:S01]  /*1c80*/  FFMA R5, R6, -1.5, R5 ;  /* 0xbfc0000006057823 */ /* 0x000fe20000000005 */
[----:B0-----:R-:W-:-:S04]  /*1c90*/  IMAD.WIDE R8, R11, 0x4, R8 ;  /* 0x000000040b087825 */ /* 0x001fc800078e0208 */
[----:B--2---:R-:W-:-:S04]  /*1ca0*/  FFMA R14, -R14, R5, R13 ;  /* 0x000000050e0e7223 */ /* 0x004fc8000000010d */
[----:B------:R-:W-:-:S05]  /*1cb0*/  FFMA R13, R14, -R0, R13 ;  /* 0x800000000e0d7223 */ /* 0x000fca000000000d */
[----:B------:R-:W-:Y:S01]  /*1cc0*/  STG.E desc[UR16][R8.64], R13 ;  /* 0x0000000d08007986 */ /* 0x000fe2000c101910 */
[----:B------:R-:W-:Y:S05]  /*1cd0*/  EXIT ;  /* 0x000000000000794d */ /* 0x000fea0003800000 */
        .weak           $__internal_0_$__cuda_sm20_rcp_rn_f32_slowpath
        .type           $__internal_0_$__cuda_sm20_rcp_rn_f32_slowpath,@function
        .size           $__internal_0_$__cuda_sm20_rcp_rn_f32_slowpath,($__internal_1_$__cuda_sm3x_div_rn_noftz_f32_slowpath - $__internal_0_$__cuda_sm20_rcp_rn_f32_slowpath)
$__internal_0_$__cuda_sm20_rcp_rn_f32_slowpath:
[----:B------:R-:W0:Y:S02]  /*1ce0*/  LDC R0, c[0x0][0x3a8] ;  /* 0x0000ea00ff007b82 */ /* 0x000e240000000800 */
[----:B0-----:R-:W-:-:S05]  /*1cf0*/  IMAD.SHL.U32 R9, R0, 0x2, RZ ;  /* 0x0000000200097824 */ /* 0x001fca00078e00ff */
[----:B------:R-:W-:-:S04]  /*1d00*/  SHF.R.U32.HI R7, RZ, 0x18, R9 ;  /* 0x00000018ff077819 */ /* 0x000fc80000011609 */
[----:B------:R-:W-:-:S13]  /*1d10*/  ISETP.NE.U32.AND P0, PT, R7, RZ, PT ;  /* 0x000000ff0700720c */ /* 0x000fda0003f05070 */
[----:B------:R-:W-:Y:S05]  /*1d20*/  @P0 BRA `(.L_x_26) ;  /* 0x0000000000280947 */ /* 0x000fea0003800000 */
[----:B------:R-:W-:-:S13]  /*1d30*/  ISETP.NE.AND P0, PT, R9, RZ, PT ;  /* 0x000000ff0900720c */ /* 0x000fda0003f05270 */
[----:B------:R2:W3:Y:S01]  /*1d40*/  @!P0 MUFU.RCP R7, R0 ;  /* 0x0000000000078308 */ /* 0x0004e20000001000 */
[----:B------:R-:W-:Y:S05]  /*1d50*/  @!P0 BRA `(.L_x_27) ;  /* 0x0000000000a48947 */ /* 0x000fea0003800000 */
[----:B------:R-:W-:-:S04]  /*1d60*/  FFMA R9, R0, 1.84467440737095516160e+19, RZ ;  /* 0x5f80000000097823 */ /* 0x000fc800000000ff */
[----:B--2---:R-:W3:Y:S02]  /*1d70*/  MUFU.RCP R0, R9 ;  /* 0x0000000900007308 */ /* 0x004ee40000001000 */
[----:B---3--:R-:W-:-:S04]  /*1d80*/  FFMA R7, R9, R0, -1 ;  /* 0xbf80000009077423 */ /* 0x008fc80000000000 */
[----:B------:R-:W-:-:S04]  /*1d90*/  FADD.FTZ R7, -R7, -RZ ;  /* 0x800000ff07077221 */ /* 0x000fc80000010100 */
[----:B------:R-:W-:-:S04]  /*1da0*/  FFMA R0, R0, R7, R0 ;  /* 0x0000000700007223 */ /* 0x000fc80000000000 */
[----:B------:R-:W-:Y:S01]  /*1db0*/  FFMA R7, R0, 1.84467440737095516160e+19, RZ ;  /* 0x5f80000000077823 */ /* 0x000fe200000000ff */
[----:B------:R-:W-:Y:S06]  /*1dc0*/  BRA `(.L_x_27) ;  /* 0x0000000000887947 */ /* 0x000fec0003800000 */
.L_x_26:
[----:B------:R-:W-:-:S04]  /*1dd0*/  IADD3 R9, PT, PT, R7, -0xfd, RZ ;  /* 0xffffff0307097810 */ /* 0x000fc80007ffe0ff */
[----:B------:R-:W-:-:S13]  /*1de0*/  ISETP.GT.U32.AND P0, PT, R9, 0x1, PT ;  /* 0x000000010900780c */ /* 0x000fda0003f04070 */
[----:B------:R-:W-:Y:S05]  /*1df0*/  @P0 BRA `(.L_x_28) ;  /* 0x0000000000780947 */ /* 0x000fea0003800000 */
[----:B------:R-:W-:Y:S01]  /*1e00*/  LOP3.LUT R10, R0, 0x7fffff, RZ, 0xc0, !PT ;  /* 0x007fffff000a7812 */ /* 0x000fe200078ec0ff */
[----:B------:R-:W-:Y:S01]  /*1e10*/  IMAD.MOV.U32 R14, RZ, RZ, 0x3 ;  /* 0x00000003ff0e7424 */ /* 0x000fe200078e00ff */
[----:B------:R-:W-:Y:S02]  /*1e20*/  IADD3 R7, PT, PT, R7, -0xfc, RZ ;  /* 0xffffff0407077810 */ /* 0x000fe40007ffe0ff */
[----:B------:R-:W-:Y:S02]  /*1e30*/  LOP3.LUT R10, R10, 0x3f800000, RZ, 0xfc, !PT ;  /* 0x3f8000000a0a7812 */ /* 0x000fe400078efcff */
[----:B------:R-:W-:Y:S02]  /*1e40*/  SHF.L.U32 R15, R14, R9, RZ ;  /* 0x000000090e0f7219 */ /* 0x000fe400000006ff */
[----:B------:R-:W0:Y:S02]  /*1e50*/  MUFU.RCP R11, R10 ;  /* 0x0000000a000b7308 */ /* 0x000e240000001000 */
[----:B0-----:R-:W-:-:S04]  /*1e60*/  FFMA R12, R10, R11, -1 ;  /* 0xbf8000000a0c7423 */ /* 0x001fc8000000000b */
[----:B------:R-:W-:-:S04]  /*1e70*/  FADD.FTZ R12, -R12, -RZ ;  /* 0x800000ff0c0c7221 */ /* 0x000fc80000010100 */
[CCC-:B------:R-:W-:Y:S01]  /*1e80*/  FFMA.RM R13, R11.reuse, R12.reuse, R11.reuse ;  /* 0x0000000c0b0d7223 */ /* 0x1c0fe2000000400b */
[----:B------:R-:W-:-:S04]  /*1e90*/  FFMA.RP R12, R11, R12, R11 ;  /* 0x0000000c0b0c7223 */ /* 0x000fc8000000800b */
[C---:B------:R-:W-:Y:S02]  /*1ea0*/  LOP3.LUT R11, R13.reuse, 0x7fffff, RZ, 0xc0, !PT ;  /* 0x007fffff0d0b7812 */ /* 0x040fe400078ec0ff */
[----:B------:R-:W-:Y:S02]  /*1eb0*/  FSETP.NEU.FTZ.AND P0, PT, R13, R12, PT ;  /* 0x0000000c0d00720b */ /* 0x000fe40003f1d000 */
[----:B------:R-:W-:Y:S02]  /*1ec0*/  LOP3.LUT R12, R11, 0x800000, RZ, 0xfc, !PT ;  /* 0x008000000b0c7812 */ /* 0x000fe400078efcff */
[----:B------:R-:W-:Y:S02]  /*1ed0*/  SEL R11, RZ, 0xffffffff, !P0 ;  /* 0xffffffffff0b7807 */ /* 0x000fe40004000000 */
[----:B------:R-:W-:Y:S02]  /*1ee0*/  LOP3.LUT R10, R15, R12, RZ, 0xc0, !PT ;  /* 0x0000000c0f0a7212 */ /* 0x000fe400078ec0ff */
[----:B------:R-:W-:-:S02]  /*1ef0*/  IADD3 R11, PT, PT, -R11, RZ, RZ ;  /* 0x000000ff0b0b7210 */ /* 0x000fc40007ffe1ff */
[-C--:B------:R-:W-:Y:S02]  /*1f00*/  SHF.R.U32.HI R10, RZ, R9.reuse, R10 ;  /* 0x00000009ff0a7219 */ /* 0x080fe4000001160a */
[--C-:B------:R-:W-:Y:S02]  /*1f10*/  LOP3.LUT P1, RZ, R11, R9, R12.reuse, 0xf8, !PT ;  /* 0x000000090bff7212 */ /* 0x100fe4000782f80c */
[C---:B------:R-:W-:Y:S02]  /*1f20*/  LOP3.LUT P0, RZ, R10.reuse, 0x1, RZ, 0xc0, !PT ;  /* 0x000000010aff7812 */ /* 0x040fe4000780c0ff */
[----:B------:R-:W-:Y:S02]  /*1f30*/  LOP3.LUT P2, RZ, R10, 0x2, RZ, 0xc0, !PT ;  /* 0x000000020aff7812 */ /* 0x000fe4000784c0ff */
[----:B------:R-:W-:Y:S02]  /*1f40*/  SHF.R.U32.HI R7, RZ, R7, R12 ;  /* 0x00000007ff077219 */ /* 0x000fe4000001160c */
[----:B------:R-:W-:-:S02]  /*1f50*/  PLOP3.LUT P0, PT, P0, P1, P2, 0xe0, 0x0 ;  /* 0x000000000000781c */ /* 0x000fc40000703c20 */
[----:B------:R-:W-:Y:S02]  /*1f60*/  LOP3.LUT P1, RZ, R0, 0x7fffff, RZ, 0xc0, !PT ;  /* 0x007fffff00ff7812 */ /* 0x000fe4000782c0ff */
[----:B------:R-:W-:-:S05]  /*1f70*/  SEL R9, RZ, 0x1, !P0 ;  /* 0x00000001ff097807 */ /* 0x000fca0004000000 */
[----:B------:R-:W-:-:S05]  /*1f80*/  IMAD.MOV R9, RZ, RZ, -R9 ;  /* 0x000000ffff097224 */ /* 0x000fca00078e0a09 */
[----:B------:R-:W-:-:S13]  /*1f90*/  ISETP.GE.AND P0, PT, R9, RZ, PT ;  /* 0x000000ff0900720c */ /* 0x000fda0003f06270 */
[----:B------:R-:W-:-:S05]  /*1fa0*/  @!P0 VIADD R7, R7, 0x1 ;  /* 0x0000000107078836 */ /* 0x000fca0000000000 */
[----:B------:R-:W-:-:S04]  /*1fb0*/  @!P1 SHF.L.U32 R7, R7, 0x1, RZ ;  /* 0x0000000107079819 */ /* 0x000fc800000006ff */
[----:B------:R-:W-:Y:S01]  /*1fc0*/  LOP3.LUT R7, R7, 0x80000000, R0, 0xf8, !PT ;  /* 0x8000000007077812 */ /* 0x000fe200078ef800 */
[----:B------:R-:W-:Y:S06]  /*1fd0*/  BRA `(.L_x_27) ;  /* 0x0000000000047947 */ /* 0x000fec0003800000 */
.L_x_28:
[----:B------:R0:W1:Y:S02]  /*1fe0*/  MUFU.RCP R7, R0 ;  /* 0x0000000000077308 */ /* 0x0000640000001000 */
.L_x_27:
[----:B------:R-:W-:-:S04]  /*1ff0*/  IMAD.MOV.U32 R9, RZ, RZ, 0x0 ;  /* 0x00000000ff097424 */ /* 0x000fc800078e00ff */
[----:B0123--:R-:W-:Y:S05]  /*2000*/  RET.REL.NODEC R8 `(_Z23macroAndCollisionKernelPfS_PKiS1_PKffiii) ;  /* 0xffffffdc08fc7950 */ /* 0x00ffea0003c3ffff */
        .weak           $__internal_1_$__cuda_sm3x_div_rn_noftz_f32_slowpath
        .type           $__internal_1_$__cuda_sm3x_div_rn_noftz_f32_slowpath,@function
        .size           $__internal_1_$__cuda_sm3x_div_rn_noftz_f32_slowpath,(.L_x_69 - $__internal_1_$__cuda_sm3x_div_rn_noftz_f32_slowpath)
$__internal_1_$__cuda_sm3x_div_rn_noftz_f32_slowpath:
[----:B------:R-:W-:Y:S01]  /*2010*/  SHF.R.U32.HI R7, RZ, 0x17, R3 ;  /* 0x00000017ff077819 */ /* 0x000fe20000011603 */
[----:B------:R-:W-:Y:S01]  /*2020*/  BSSY.RECONVERGENT B1, `(.L_x_29) ;  /* 0x0000063000017945 */ /* 0x000fe20003800200 */
[----:B------:R-:W-:Y:S02]  /*2030*/  SHF.R.U32.HI R5, RZ, 0x17, R0 ;  /* 0x00000017ff057819 */ /* 0x000fe40000011600 */
[----:B------:R-:W-:Y:S02]  /*2040*/  LOP3.LUT R14, R7, 0xff, RZ, 0xc0, !PT ;  /* 0x000000ff070e7812 */ /* 0x000fe400078ec0ff */
[----:B------:R-:W-:Y:S02]  /*2050*/  LOP3.LUT R12, R5, 0xff, RZ, 0xc0, !PT ;  /* 0x000000ff050c7812 */ /* 0x000fe400078ec0ff */
[----:B------:R-:W-:Y:S02]  /*2060*/  IADD3 R10, PT, PT, R14, -0x1, RZ ;  /* 0xffffffff0e0a7810 */ /* 0x000fe40007ffe0ff */
[----:B------:R-:W-:Y:S01]  /*2070*/  MOV R5, R3 ;  /* 0x0000000300057202 */ /* 0x000fe20000000f00 */
[----:B------:R-:W-:Y:S01]  /*2080*/  VIADD R9, R12, 0xffffffff ;  /* 0xffffffff0c097836 */ /* 0x000fe20000000000 */
[----:B------:R-:W-:-:S04]  /*2090*/  ISETP.GT.U32.AND P0, PT, R10, 0xfd, PT ;  /* 0x000000fd0a00780c */ /* 0x000fc80003f04070 */
[----:B------:R-:W-:-:S13]  /*20a0*/  ISETP.GT.U32.OR P0, PT, R9, 0xfd, P0 ;  /* 0x000000fd0900780c */ /* 0x000fda0000704470 */
[----:B------:R-:W-:Y:S01]  /*20b0*/  @!P0 IMAD.MOV.U32 R7, RZ, RZ, RZ ;  /* 0x000000ffff078224 */ /* 0x000fe200078e00ff */
[----:B------:R-:W-:Y:S06]  /*20c0*/  @!P0 BRA `(.L_x_30) ;  /* 0x00000000005c8947 */ /* 0x000fec0003800000 */
[----:B------:R-:W-:Y:S02]  /*20d0*/  FSETP.GTU.FTZ.AND P0, PT, |R0|, +INF , PT ;  /* 0x7f8000000000780b */ /* 0x000fe40003f1c200 */
[----:B------:R-:W-:-:S04]  /*20e0*/  FSETP.GTU.FTZ.AND P1, PT, |R3|, +INF , PT ;  /* 0x7f8000000300780b */ /* 0x000fc80003f3c200 */
[----:B------:R-:W-:-:S13]  /*20f0*/  PLOP3.LUT P0, PT, P0, P1, PT, 0xf8, 0x8f ;  /* 0x00000000008f781c */ /* 0x000fda0000703f70 */
[----:B------:R-:W-:Y:S05]  /*2100*/  @P0 BRA `(.L_x_31) ;  /* 0x00000004004c0947 */ /* 0x000fea0003800000 */
[----:B------:R-:W-:-:S13]  /*2110*/  LOP3.LUT P0, RZ, R5, 0x7fffffff, R0, 0xc8, !PT ;  /* 0x7fffffff05ff7812 */ /* 0x000fda000780c800 */
[----:B------:R-:W-:Y:S05]  /*2120*/  @!P0 BRA `(.L_x_32) ;  /* 0x00000004003c8947 */ /* 0x000fea0003800000 */
[C---:B------:R-:W-:Y:S02]  /*2130*/  FSETP.NEU.FTZ.AND P3, PT, |R0|.reuse, +INF , PT ;  /* 0x7f8000000000780b */ /* 0x040fe40003f7d200 */
[----:B------:R-:W-:Y:S02]  /*2140*/  FSETP.NEU.FTZ.AND P1, PT, |R3|, +INF , PT ;  /* 0x7f8000000300780b */ /* 0x000fe40003f3d200 */
[----:B------:R-:W-:-:S11]  /*2150*/  FSETP.NEU.FTZ.AND P0, PT, |R0|, +INF , PT ;  /* 0x7f8000000000780b */ /* 0x000fd60003f1d200 */
[----:B------:R-:W-:Y:S05]  /*2160*/  @!P1 BRA !P3, `(.L_x_32) ;  /* 0x00000004002c9947 */ /* 0x000fea0005800000 */
[----:B------:R-:W-:-:S04]  /*2170*/  LOP3.LUT P3, RZ, R0, 0x7fffffff, RZ, 0xc0, !PT ;  /* 0x7fffffff00ff7812 */ /* 0x000fc8000786c0ff */
[----:B------:R-:W-:-:S13]  /*2180*/  PLOP3.LUT P1, PT, P1, P3, PT, 0x2f, 0xf2 ;  /* 0x0000000000f2781c */ /* 0x000fda0000f26577 */
[----:B------:R-:W-:Y:S05]  /*2190*/  @P1 BRA `(.L_x_33) ;  /* 0x0000000400181947 */ /* 0x000fea0003800000 */
[----:B------:R-:W-:-:S04]  /*21a0*/  LOP3.LUT P1, RZ, R5, 0x7fffffff, RZ, 0xc0, !PT ;  /* 0x7fffffff05ff7812 */ /* 0x000fc8000782c0ff */
[----:B------:R-:W-:-:S13]  /*21b0*/  PLOP3.LUT P0, PT, P0, P1, PT, 0x2f, 0xf2 ;  /* 0x0000000000f2781c */ /* 0x000fda0000702577 */
[----:B------:R-:W-:Y:S05]  /*21c0*/  @P0 BRA `(.L_x_34) ;  /* 0x0000000400000947 */ /* 0x000fea0003800000 */
[----:B------:R-:W-:Y:S02]  /*21d0*/  ISETP.GE.AND P0, PT, R9, RZ, PT ;  /* 0x000000ff0900720c */ /* 0x000fe40003f06270 */
[----:B------:R-:W-:-:S11]  /*21e0*/  ISETP.GE.AND P1, PT, R10, RZ, PT ;  /* 0x000000ff0a00720c */ /* 0x000fd60003f26270 */
[----:B------:R-:W-:Y:S01]  /*21f0*/  @P0 MOV R7, RZ ;  /* 0x000000ff00070202 */ /* 0x000fe20000000f00 */
[----:B------:R-:W-:Y:S02]  /*2200*/  @!P0 IMAD.MOV.U32 R7, RZ, RZ, -0x40 ;  /* 0xffffffc0ff078424 */ /* 0x000fe400078e00ff */
[----:B------:R-:W-:Y:S01]  /*2210*/  @!P0 FFMA R0, R0, 1.84467440737095516160e+19, RZ ;  /* 0x5f80000000008823 */ /* 0x000fe200000000ff */
[----:B------:R-:W-:Y:S02]  /*2220*/  @!P1 FFMA R5, R3, 1.84467440737095516160e+19, RZ ;  /* 0x5f80000003059823 */ /* 0x000fe400000000ff */
[----:B------:R-:W-:-:S07]  /*2230*/  @!P1 IADD3 R7, PT, PT, R7, 0x40, RZ ;  /* 0x0000004007079810 */ /* 0x000fce0007ffe0ff */
.L_x_30:
[----:B------:R-:W-:Y:S01]  /*2240*/  LEA R10, R14, 0xc0800000, 0x17 ;  /* 0xc08000000e0a7811 */ /* 0x000fe200078eb8ff */
[----:B------:R-:W-:Y:S04]  /*2250*/  BSSY.RECONVERGENT B2, `(.L_x_35) ;  /* 0x0000036000027945 */ /* 0x000fe80003800200 */
[----:B------:R-:W-:Y:S01]  /*2260*/  IMAD.IADD R10, R5, 0x1, -R10 ;  /* 0x00000001050a7824 */ /* 0x000fe200078e0a0a */
[----:B------:R-:W-:-:S03]  /*2270*/  IADD3 R5, PT, PT, R12, -0x7f, RZ ;  /* 0xffffff810c057810 */ /* 0x000fc60007ffe0ff */
[----:B------:R0:W1:Y:S01]  /*2280*/  MUFU.RCP R9, R10 ;  /* 0x0000000a00097308 */ /* 0x0000620000001000 */
[----:B------:R-:W-:Y:S01]  /*2290*/  FADD.FTZ R11, -R10, -RZ ;  /* 0x800000ff0a0b7221 */ /* 0x000fe20000010100 */
[C---:B------:R-:W-:Y:S01]  /*22a0*/  IMAD R0, R5.reuse, -0x800000, R0 ;  /* 0xff80000005007824 */ /* 0x040fe200078e0200 */
[----:B0-----:R-:W-:-:S05]  /*22b0*/  IADD3 R10, PT, PT, R5, 0x7f, -R14 ;  /* 0x0000007f050a7810 */ /* 0x001fca0007ffe80e */
[----:B------:R-:W-:Y:S02]  /*22c0*/  IMAD.IADD R10, R10, 0x1, R7 ;  /* 0x000000010a0a7824 */ /* 0x000fe400078e0207 */
[----:B-1----:R-:W-:-:S04]  /*22d0*/  FFMA R12, R9, R11, 1 ;  /* 0x3f800000090c7423 */ /* 0x002fc8000000000b */
[----:B------:R-:W-:-:S04]  /*22e0*/  FFMA R16, R9, R12, R9 ;  /* 0x0000000c09107223 */ /* 0x000fc80000000009 */
[----:B------:R-:W-:-:S04]  /*22f0*/  FFMA R9, R0, R16, RZ ;  /* 0x0000001000097223 */ /* 0x000fc800000000ff */
[----:B------:R-:W-:-:S04]  /*2300*/  FFMA R12, R11, R9, R0 ;  /* 0x000000090b0c7223 */ /* 0x000fc80000000000 */
[----:B------:R-:W-:-:S04]  /*2310*/  FFMA R9, R16, R12, R9 ;  /* 0x0000000c10097223 */ /* 0x000fc80000000009 */
[----:B------:R-:W-:-:S04]  /*2320*/  FFMA R12, R11, R9, R0 ;  /* 0x000000090b0c7223 */ /* 0x000fc80000000000 */
[----:B------:R-:W-:-:S05]  /*2330*/  FFMA R0, R16, R12, R9 ;  /* 0x0000000c10007223 */ /* 0x000fca0000000009 */
[----:B------:R-:W-:-:S04]  /*2340*/  SHF.R.U32.HI R5, RZ, 0x17, R0 ;  /* 0x00000017ff057819 */ /* 0x000fc80000011600 */
[----:B------:R-:W-:-:S04]  /*2350*/  LOP3.LUT R5, R5, 0xff, RZ, 0xc0, !PT ;  /* 0x000000ff05057812 */ /* 0x000fc800078ec0ff */
[----:B------:R-:W-:-:S05]  /*2360*/  IADD3 R11, PT, PT, R5, R10, RZ ;  /* 0x0000000a050b7210 */ /* 0x000fca0007ffe0ff */
[----:B------:R-:W-:-:S05]  /*2370*/  VIADD R5, R11, 0xffffffff ;  /* 0xffffffff0b057836 */ /* 0x000fca0000000000 */
[----:B------:R-:W-:-:S13]  /*2380*/  ISETP.GE.U32.AND P0, PT, R5, 0xfe, PT ;  /* 0x000000fe0500780c */ /* 0x000fda0003f06070 */
[----:B------:R-:W-:Y:S05]  /*2390*/  @!P0 BRA `(.L_x_36) ;  /* 0x0000000000808947 */ /* 0x000fea0003800000 */
[----:B------:R-:W-:-:S13]  /*23a0*/  ISETP.GT.AND P0, PT, R11, 0xfe, PT ;  /* 0x000000fe0b00780c */ /* 0x000fda0003f04270 */
[----:B------:R-:W-:Y:S05]  /*23b0*/  @P0 BRA `(.L_x_37) ;  /* 0x00000000006c0947 */ /* 0x000fea0003800000 */
[----:B------:R-:W-:-:S13]  /*23c0*/  ISETP.GE.AND P0, PT, R11, 0x1, PT ;  /* 0x000000010b00780c */ /* 0x000fda0003f06270 */
[----:B------:R-:W-:Y:S05]  /*23d0*/  @P0 BRA `(.L_x_38) ;  /* 0x0000000000740947 */ /* 0x000fea0003800000 */
[----:B------:R-:W-:Y:S02]  /*23e0*/  ISETP.GE.AND P0, PT, R11, -0x18, PT ;  /* 0xffffffe80b00780c */ /* 0x000fe40003f06270 */
[----:B------:R-:W-:-:S11]  /*23f0*/  LOP3.LUT R0, R0, 0x80000000, RZ, 0xc0, !PT ;  /* 0x8000000000007812 */ /* 0x000fd600078ec0ff */
[----:B------:R-:W-:Y:S05]  /*2400*/  @!P0 BRA `(.L_x_38) ;  /* 0x0000000000688947 */ /* 0x000fea0003800000 */
[CCC-:B------:R-:W-:Y:S01]  /*2410*/  FFMA.RZ R5, R16.reuse, R12.reuse, R9.reuse ;  /* 0x0000000c10057223 */ /* 0x1c0fe2000000c009 */
[CCC-:B------:R-:W-:Y:S01]  /*2420*/  FFMA.RM R10, R16.reuse, R12.reuse, R9.reuse ;  /* 0x0000000c100a7223 */ /* 0x1c0fe20000004009 */
[C---:B------:R-:W-:Y:S02]  /*2430*/  ISETP.NE.AND P3, PT, R11.reuse, RZ, PT ;  /* 0x000000ff0b00720c */ /* 0x040fe40003f65270 */
[----:B------:R-:W-:Y:S02]  /*2440*/  ISETP.NE.AND P1, PT, R11, RZ, PT ;  /* 0x000000ff0b00720c */ /* 0x000fe40003f25270 */
[----:B------:R-:W-:Y:S01]  /*2450*/  LOP3.LUT R7, R5, 0x7fffff, RZ, 0xc0, !PT ;  /* 0x007fffff05077812 */ /* 0x000fe200078ec0ff */
[----:B------:R-:W-:Y:S01]  /*2460*/  FFMA.RP R5, R16, R12, R9 ;  /* 0x0000000c10057223 */ /* 0x000fe20000008009 */
[----:B------:R-:W-:Y:S02]  /*2470*/  IADD3 R12, PT, PT, R11, 0x20, RZ ;  /* 0x000000200b0c7810 */ /* 0x000fe40007ffe0ff */
[----:B------:R-:W-:-:S02]  /*2480*/  LOP3.LUT R7, R7, 0x800000, RZ, 0xfc, !PT ;  /* 0x0080000007077812 */ /* 0x000fc400078efcff */
[----:B------:R-:W-:Y:S02]  /*2490*/  IADD3 R9, PT, PT, -R11, RZ, RZ ;  /* 0x000000ff0b097210 */ /* 0x000fe40007ffe1ff */
[----:B------:R-:W-:Y:S02]  /*24a0*/  SHF.L.U32 R12, R7, R12, RZ ;  /* 0x0000000c070c7219 */ /* 0x000fe400000006ff */
[----:B------:R-:W-:Y:S02]  /*24b0*/  FSETP.NEU.FTZ.AND P0, PT, R5, R10, PT ;  /* 0x0000000a0500720b */ /* 0x000fe40003f1d000 */
[----:B------:R-:W-:Y:S02]  /*24c0*/  SEL R10, R9, RZ, P3 ;  /* 0x000000ff090a7207 */ /* 0x000fe40001800000 */
[----:B------:R-:W-:Y:S02]  /*24d0*/  ISETP.NE.AND P1, PT, R12, RZ, P1 ;  /* 0x000000ff0c00720c */ /* 0x000fe40000f25270 */
[----:B------:R-:W-:-:S02]  /*24e0*/  SHF.R.U32.HI R10, RZ, R10, R7 ;  /* 0x0000000aff0a7219 */ /* 0x000fc40000011607 */
[----:B------:R-:W-:Y:S02]  /*24f0*/  PLOP3.LUT P0, PT, P0, P1, PT, 0xf8, 0x8f ;  /* 0x00000000008f781c */ /* 0x000fe40000703f70 */
[----:B------:R-:W-:Y:S02]  /*2500*/  SHF.R.U32.HI R12, RZ, 0x1, R10 ;  /* 0x00000001ff0c7819 */ /* 0x000fe4000001160a */
[----:B------:R-:W-:-:S04]  /*2510*/  SEL R5, RZ, 0x1, !P0 ;  /* 0x00000001ff057807 */ /* 0x000fc80004000000 */
[----:B------:R-:W-:-:S04]  /*2520*/  LOP3.LUT R5, R5, 0x1, R12, 0xf8, !PT ;  /* 0x0000000105057812 */ /* 0x000fc800078ef80c */
[----:B------:R-:W-:-:S05]  /*2530*/  LOP3.LUT R5, R5, R10, RZ, 0xc0, !PT ;  /* 0x0000000a05057212 */ /* 0x000fca00078ec0ff */
[----:B------:R-:W-:-:S05]  /*2540*/  IMAD.IADD R5, R12, 0x1, R5 ;  /* 0x000000010c057824 */ /* 0x000fca00078e0205 */
[----:B------:R-:W-:Y:S01]  /*2550*/  LOP3.LUT R0, R5, R0, RZ, 0xfc, !PT ;  /* 0x0000000005007212 */ /* 0x000fe200078efcff */
[----:B------:R-:W-:Y:S06]  /*2560*/  BRA `(.L_x_38) ;  /* 0x0000000000107947 */ /* 0x000fec0003800000 */
.L_x_37:
[----:B------:R-:W-:-:S04]  /*2570*/  LOP3.LUT R0, R0, 0x80000000, RZ, 0xc0, !PT ;  /* 0x8000000000007812 */ /* 0x000fc800078ec0ff */
[----:B------:R-:W-:Y:S01]  /*2580*/  LOP3.LUT R0, R0, 0x7f800000, RZ, 0xfc, !PT ;  /* 0x7f80000000007812 */ /* 0x000fe200078efcff */
[----:B------:R-:W-:Y:S06]  /*2590*/  BRA `(.L_x_38) ;  /* 0x0000000000047947 */ /* 0x000fec0003800000 */
.L_x_36:
[----:B------:R-:W-:-:S07]  /*25a0*/  LEA R0, R10, R0, 0x17 ;  /* 0x000000000a007211 */ /* 0x000fce00078eb8ff */
.L_x_38:
[----:B------:R-:W-:Y:S05]  /*25b0*/  BSYNC.RECONVERGENT B2 ;  /* 0x0000000000027941 */ /* 0x000fea0003800200 */
.L_x_35:
[----:B------:R-:W-:Y:S05]  /*25c0*/  BRA `(.L_x_39) ;  /* 0x0000000000207947 */ /* 0x000fea0003800000 */
.L_x_34:
[----:B------:R-:W-:-:S04]  /*25d0*/  LOP3.LUT R0, R5, 0x80000000, R0, 0x48, !PT ;  /* 0x8000000005007812 */ /* 0x000fc800078e4800 */
[----:B------:R-:W-:Y:S01]  /*25e0*/  LOP3.LUT R0, R0, 0x7f800000, RZ, 0xfc, !PT ;  /* 0x7f80000000007812 */ /* 0x000fe200078efcff */
[----:B------:R-:W-:Y:S06]  /*25f0*/  BRA `(.L_x_39) ;  /* 0x0000000000147947 */ /* 0x000fec0003800000 */
.L_x_33:
[----:B------:R-:W-:Y:S01]  /*2600*/  LOP3.LUT R0, R5, 0x80000000, R0, 0x48, !PT ;  /* 0x8000000005007812 */ /* 0x000fe200078e4800 */
[----:B------:R-:W-:Y:S06]  /*2610*/  BRA `(.L_x_39) ;  /* 0x00000000000c7947 */ /* 0x000fec0003800000 */
.L_x_32:
[----:B------:R-:W0:Y:S01]  /*2620*/  MUFU.RSQ R0, -QNAN ;  /* 0xffc0000000007908 */ /* 0x000e220000001400 */
[----:B------:R-:W-:Y:S05]  /*2630*/  BRA `(.L_x_39) ;  /* 0x0000000000047947 */ /* 0x000fea0003800000 */
.L_x_31:
[----:B------:R-:W-:-:S07]  /*2640*/  FADD.FTZ R0, R0, R3 ;  /* 0x0000000300007221 */ /* 0x000fce0000010000 */
.L_x_39:
[----:B------:R-:W-:Y:S05]  /*2650*/  BSYNC.RECONVERGENT B1 ;  /* 0x0000000000017941 */ /* 0x000fea0003800200 */
.L_x_29:
[----:B------:R-:W-:-:S04]  /*2660*/  HFMA2 R7, -RZ, RZ, 0, 0 ;  /* 0x00000000ff077431 */ /* 0x000fc800000001ff */
[----:B0-----:R-:W-:Y:S05]  /*2670*/  RET.REL.NODEC R6 `(_Z23macroAndCollisionKernelPfS_PKiS1_PKffiii) ;  /* 0xffffffd806607950 */ /* 0x001fea0003c3ffff */
.L_x_40:
        /* <DEDUP_REMOVED lines=16> */
.L_x_69:


//--------------------- .text._Z26calculateMacroscopicKernelPfS_S_S_PKiS1_iii --------------------------
	.section	.text._Z26calculateMacroscopicKernelPfS_S_S_PKiS1_iii,"ax",@progbits
	.align	128
        .global         _Z26calculateMacroscopicKernelPfS_S_S_PKiS1_iii
        .type           _Z26calculateMacroscopicKernelPfS_S_S_PKiS1_iii,@function
        .size           _Z26calculateMacroscopicKernelPfS_S_S_PKiS1_iii,(.L_x_70 - _Z26calculateMacroscopicKernelPfS_S_S_PKiS1_iii)
        .other          _Z26calculateMacroscopicKernelPfS_S_S_PKiS1_iii,@"STO_CUDA_ENTRY STV_DEFAULT"
_Z26calculateMacroscopicKernelPfS_S_S_PKiS1_iii:
.text._Z26calculateMacroscopicKernelPfS_S_S_PKiS1_iii:
        /* <DEDUP_REMOVED lines=13> */
[----:B------:R-:W0:Y:S01]  /*00d0*/  LDCU UR8, c[0x0][0x3b8] ;  /* 0x00007700ff0877ac */ /* 0x000e220008000800 */
[----:B------:R-:W-:Y:S01]  /*00e0*/  HFMA2 R15, -RZ, RZ, 0, 0 ;  /* 0x00000000ff0f7431 */ /* 0x000fe200000001ff */
[----:B------:R-:W-:Y:S01]  /*00f0*/  CS2R R16, SRZ ;  /* 0x0000000000107805 */ /* 0x000fe2000001ff00 */
[----:B------:R-:W1:Y:S01]  /*0100*/  LDCU.64 UR16, c[0x0][0x358] ;  /* 0x00006b00ff1077ac */ /* 0x000e620008000a00 */
[----:B0-----:R-:W-:-:S09]  /*0110*/  UISETP.GE.AND UP0, UPT, UR8, 0x1, UPT ;  /* 0x000000010800788c */ /* 0x001fd2000bf06270 */
[----:B-1----:R-:W-:Y:S05]  /*0120*/  BRA.U !UP0, `(.L_x_41) ;  /* 0x0000000908f07547 */ /* 0x002fea000b800000 */
[----:B------:R-:W-:Y:S01]  /*0130*/  UISETP.GE.U32.AND UP1, UPT, UR8, 0x8, UPT ;  /* 0x000000080800788c */ /* 0x000fe2000bf26070 */
[----:B------:R-:W-:Y:S01]  /*0140*/  IMAD R11, R0, UR18, R9 ;  /* 0x00000012000b7c24 */ /* 0x000fe2000f8e0209 */
[----:B------:R-:W-:Y:S01]  /*0150*/  ULOP3.LUT UR9, UR8, 0x7, URZ, 0xc0, !UPT ;  /* 0x0000000708097892 */ /* 0x000fe2000f8ec0ff */
[----:B------:R-:W-:Y:S01]  /*0160*/  IMAD.MOV.U32 R15, RZ, RZ, RZ ;  /* 0x000000ffff0f7224 */ /* 0x000fe200078e00ff */
[----:B------:R-:W-:Y:S02]  /*0170*/  MOV R10, RZ ;  /* 0x000000ff000a7202 */ /* 0x000fe40000000f00 */
[----:B------:R-:W-:Y:S01]  /*0180*/  CS2R R16, SRZ ;  /* 0x0000000000107805 */ /* 0x000fe2000001ff00 */
[----:B------:R-:W-:Y:S01]  /*0190*/  IMAD R11, R11, UR8, RZ ;  /* 0x000000080b0b7c24 */ /* 0x000fe2000f8e02ff */
[----:B------:R-:W-:Y:S01]  /*01a0*/  UISETP.NE.AND UP0, UPT, UR9, URZ, UPT ;  /* 0x000000ff0900728c */ /* 0x000fe2000bf05270 */
[----:B------:R-:W-:Y:S10]  /*01b0*/  BRA.U !UP1, `(.L_x_42) ;  /* 0x0000000509647547 */ /* 0x000ff4000b800000 */
[----:B------:R-:W0:Y:S01]  /*01c0*/  LDCU.128 UR12, c[0x0][0x3a0] ;  /* 0x00007400ff0c77ac */ /* 0x000e220008000c00 */
[----:B------:R-:W-:Y:S01]  /*01d0*/  IMAD.MOV.U32 R15, RZ, RZ, RZ ;  /* 0x000000ffff0f7224 */ /* 0x000fe200078e00ff */
[----:B------:R-:W-:Y:S01]  /*01e0*/  MOV R8, R11 ;  /* 0x0000000b00087202 */ /* 0x000fe20000000f00 */
[----:B------:R-:W-:-:S04]  /*01f0*/  ULOP3.LUT UR10, UR8, 0x7ffffff8, URZ, 0xc0, !UPT ;  /* 0x7ffffff8080a7892 */ /* 0x000fc8000f8ec0ff */
[----:B------:R-:W-:Y:S02]  /*0200*/  UIADD3 UR11, UPT, UPT, -UR10, URZ, URZ ;  /* 0x000000ff0a0b7290 */ /* 0x000fe4000fffe1ff */
[----:B------:R-:W-:Y:S01]  /*0210*/  IMAD.U32 R10, RZ, RZ, UR10 ;  /* 0x0000000aff0a7e24 */ /* 0x000fe2000f8e00ff */
[----:B0-----:R-:W-:Y:S02]  /*0220*/  UIADD3 UR6, UP1, UPT, UR12, 0x10, URZ ;  /* 0x000000100c067890 */ /* 0x001fe4000ff3e0ff */
[----:B------:R-:W-:Y:S02]  /*0230*/  UIADD3 UR4, UP2, UPT, UR14, 0x10, URZ ;  /* 0x000000100e047890 */ /* 0x000fe4000ff5e0ff */
[----:B------:R-:W-:Y:S02]  /*0240*/  UIADD3.X UR7, UPT, UPT, URZ, UR13, URZ, UP1, !UPT ;  /* 0x0000000dff077290 */ /* 0x000fe40008ffe4ff */
[----:B------:R-:W-:Y:S01]  /*0250*/  UIADD3.X UR5, UPT, UPT, URZ, UR15, URZ, UP2, !UPT ;  /* 0x0000000fff057290 */ /* 0x000fe200097fe4ff */
[----:B------:R-:W-:Y:S01]  /*0260*/  MOV R12, UR6 ;  /* 0x00000006000c7c02 */ /* 0x000fe20008000f00 */
[----:B------:R-:W-:-:S02]  /*0270*/  IMAD.U32 R2, RZ, RZ, UR4 ;  /* 0x00000004ff027e24 */ /* 0x000fc4000f8e00ff */
[----:B------:R-:W-:Y:S02]  /*0280*/  MOV R5, UR7 ;  /* 0x0000000700057c02 */ /* 0x000fe40008000f00 */
[----:B------:R-:W-:-:S07]  /*0290*/  IMAD.U32 R3, RZ, RZ, UR5 ;  /* 0x00000005ff037e24 */ /* 0x000fce000f8e00ff */
.L_x_43:
[----:B------:R-:W0:Y:S01]  /*02a0*/  LDC.64 R6, c[0x0][0x380] ;  /* 0x0000e000ff067b82 */ /* 0x000e220000000a00 */
[----:B------:R-:W-:Y:S01]  /*02b0*/  MOV R4, R12 ;  /* 0x0000000c00047202 */ /* 0x000fe20000000f00 */
[----:B------:R-:W2:Y:S04]  /*02c0*/  LDG.E R25, desc[UR16][R2.64+-0x10] ;  /* 0xfffff01002197981 */ /* 0x000ea8000c1e1900 */
[----:B------:R-:W3:Y:S04]  /*02d0*/  LDG.E R19, desc[UR16][R4.64+-0x10] ;  /* 0xfffff01004137981 */ /* 0x000ee8000c1e1900 */
[----:B------:R-:W4:Y:S04]  /*02e0*/  LDG.E R20, desc[UR16][R4.64+-0xc] ;  /* 0xfffff41004147981 */ /* 0x000f28000c1e1900 */
[----:B------:R-:W5:Y:S04]  /*02f0*/  LDG.E R24, desc[UR16][R2.64+-0xc] ;  /* 0xfffff41002187981 */ /* 0x000f68000c1e1900 */
[----:B------:R-:W5:Y:S04]  /*0300*/  LDG.E R23, desc[UR16][R4.64+-0x8] ;  /* 0xfffff81004177981 */ /* 0x000f68000c1e1900 */
[----:B------:R-:W5:Y:S01]  /*0310*/  LDG.E R21, desc[UR16][R2.64+-0x8] ;  /* 0xfffff81002157981 */ /* 0x000f62000c1e1900 */
[----:B0-----:R-:W-:-:S03]  /*0320*/  IMAD.WIDE R6, R8, 0x4, R6 ;  /* 0x0000000408067825 */ /* 0x001fc600078e0206 */
[----:B------:R-:W5:Y:S04]  /*0330*/  LDG.E R14, desc[UR16][R4.64+-0x4] ;  /* 0xfffffc10040e7981 */ /* 0x000f68000c1e1900 */
[----:B------:R-:W5:Y:S04]  /*0340*/  LDG.E R18, desc[UR16][R6.64] ;  /* 0x0000001006127981 */ /* 0x000f68000c1e1900 */
[----:B------:R-:W5:Y:S04]  /*0350*/  LDG.E R22, desc[UR16][R6.64+0x4] ;  /* 0x0000041006167981 */ /* 0x000f68000c1e1900 */
[----:B------:R-:W5:Y:S04]  /*0360*/  LDG.E R13, desc[UR16][R6.64+0x8] ;  /* 0x00000810060d7981 */ /* 0x000f68000c1e1900 */
[----:B------:R-:W5:Y:S01]  /*0370*/  LDG.E R12, desc[UR16][R6.64+0xc] ;  /* 0x00000c10060c7981 */ /* 0x000f62000c1e1900 */
[----:B--2---:R-:W-:-:S02]  /*0380*/  I2FP.F32.S32 R26, R25 ;  /* 0x00000019001a7245 */ /* 0x004fc40000201400 */
[----:B---3--:R-:W-:Y:S02]  /*0390*/  I2FP.F32.S32 R19, R19 ;  /* 0x0000001300137245 */ /* 0x008fe40000201400 */
[----:B----4-:R-:W-:Y:S02]  /*03a0*/  I2FP.F32.S32 R20, R20 ;  /* 0x0000001400147245 */ /* 0x010fe40000201400 */
[----:B-----5:R-:W-:Y:S02]  /*03b0*/  I2FP.F32.S32 R24, R24 ;  /* 0x0000001800187245 */ /* 0x020fe40000201400 */
[----:B------:R-:W-:Y:S01]  /*03c0*/  I2FP.F32.S32 R23, R23 ;  /* 0x0000001700177245 */ /* 0x000fe20000201400 */
[C---:B------:R-:W-:Y:S01]  /*03d0*/  FFMA R27, R18.reuse, R19, R17 ;  /* 0x00000013121b7223 */ /* 0x040fe20000000011 */
[C---:B------:R-:W-:Y:S01]  /*03e0*/  FFMA R29, R18.reuse, R26, R15 ;  /* 0x0000001a121d7223 */ /* 0x040fe2000000000f */
[----:B------:R-:W-:Y:S01]  /*03f0*/  FADD R25, R18, R16 ;  /* 0x0000001012197221 */ /* 0x000fe20000000000 */
[----:B------:R-:W2:Y:S01]  /*0400*/  LDG.E R19, desc[UR16][R2.64+-0x4] ;  /* 0xfffffc1002137981 */ /* 0x000ea2000c1e1900 */
[C---:B------:R-:W-:Y:S01]  /*0410*/  FFMA R28, R22.reuse, R20, R27 ;  /* 0x00000014161c7223 */ /* 0x040fe2000000001b */
[----:B------:R-:W-:Y:S01]  /*0420*/  FFMA R26, R22, R24, R29 ;  /* 0x00000018161a7223 */ /* 0x000fe2000000001d */
[----:B------:R-:W-:Y:S01]  /*0430*/  FADD R24, R25, R22 ;  /* 0x0000001619187221 */ /* 0x000fe20000000000 */
[----:B------:R-:W3:Y:S01]  /*0440*/  LDG.E R20, desc[UR16][R4.64] ;  /* 0x0000001004147981 */ /* 0x000ee2000c1e1900 */
[----:B------:R-:W-:-:S03]  /*0450*/  I2FP.F32.S32 R27, R21 ;  /* 0x00000015001b7245 */ /* 0x000fc60000201400 */
[----:B------:R-:W4:Y:S01]  /*0460*/  LDG.E R22, desc[UR16][R2.64] ;  /* 0x0000001002167981 */ /* 0x000f22000c1e1900 */
[----:B------:R-:W-:-:S03]  /*0470*/  FFMA R23, R13, R23, R28 ;  /* 0x000000170d177223 */ /* 0x000fc6000000001c */
[----:B------:R-:W5:Y:S01]  /*0480*/  LDG.E R21, desc[UR16][R4.64+0x4] ;  /* 0x0000041004157981 */ /* 0x000f62000c1e1900 */
[----:B------:R-:W-:-:S03]  /*0490*/  I2FP.F32.S32 R14, R14 ;  /* 0x0000000e000e7245 */ /* 0x000fc60000201400 */
[----:B------:R-:W5:Y:S04]  /*04a0*/  LDG.E R18, desc[UR16][R6.64+0x10] ;  /* 0x0000101006127981 */ /* 0x000f68000c1e1900 */
[----:B------:R-:W5:Y:S04]  /*04b0*/  LDG.E R17, desc[UR16][R6.64+0x14] ;  /* 0x0000141006117981 */ /* 0x000f68000c1e1900 */
[----:B------:R-:W5:Y:S04]  /*04c0*/  LDG.E R16, desc[UR16][R6.64+0x18] ;  /* 0x0000181006107981 */ /* 0x000f68000c1e1900 */
[----:B------:R-:W5:Y:S01]  /*04d0*/  LDG.E R15, desc[UR16][R6.64+0x1c] ;  /* 0x00001c10060f7981 */ /* 0x000f62000c1e1900 */
[----:B------:R-:W-:Y:S01]  /*04e0*/  FFMA R27, R13, R27, R26 ;  /* 0x0000001b0d1b7223 */ /* 0x000fe2000000001a */
[----:B------:R-:W-:-:S02]  /*04f0*/  FADD R29, R24, R13 ;  /* 0x0000000d181d7221 */ /* 0x000fc40000000000 */
[----:B------:R-:W5:Y:S04]  /*0500*/  LDG.E R13, desc[UR16][R2.64+0x8] ;  /* 0x00000810020d7981 */ /* 0x000f68000c1e1900 */
[----:B------:R-:W5:Y:S04]  /*0510*/  LDG.E R6, desc[UR16][R2.64+0x4] ;  /* 0x0000041002067981 */ /* 0x000f68000c1e1900 */
[----:B------:R-:W5:Y:S01]  /*0520*/  LDG.E R7, desc[UR16][R4.64+0x8] ;  /* 0x0000081004077981 */ /* 0x000f62000c1e1900 */
[----:B------:R-:W-:-:S03]  /*0530*/  FFMA R25, R12, R14, R23 ;  /* 0x0000000e0c197223 */ /* 0x000fc60000000017 */
[----:B------:R0:W5:Y:S04]  /*0540*/  LDG.E R23, desc[UR16][R4.64+0xc] ;  /* 0x00000c1004177981 */ /* 0x000168000c1e1900 */
[----:B------:R1:W5:Y:S01]  /*0550*/  LDG.E R14, desc[UR16][R2.64+0xc] ;  /* 0x00000c10020e7981 */ /* 0x000362000c1e1900 */
[----:B------:R-:W-:Y:S01]  /*0560*/  FADD R29, R29, R12 ;  /* 0x0000000c1d1d7221 */ /* 0x000fe20000000000 */
[----:B------:R-:W-:-:S04]  /*0570*/  UIADD3 UR11, UPT, UPT, UR11, 0x8, URZ ;  /* 0x000000080b0b7890 */ /* 0x000fc8000fffe0ff */
[----:B------:R-:W-:Y:S01]  /*0580*/  UISETP.NE.AND UP1, UPT, UR11, URZ, UPT ;  /* 0x000000ff0b00728c */ /* 0x000fe2000bf25270 */
[----:B------:R-:W-:Y:S01]  /*0590*/  VIADD R8, R8, 0x8 ;  /* 0x0000000808087836 */ /* 0x000fe20000000000 */
[----:B--2---:R-:W-:Y:S02]  /*05a0*/  I2FP.F32.S32 R19, R19 ;  /* 0x0000001300137245 */ /* 0x004fe40000201400 */
[----:B---3--:R-:W-:-:S03]  /*05b0*/  I2FP.F32.S32 R20, R20 ;  /* 0x0000001400147245 */ /* 0x008fc60000201400 */
[----:B------:R-:W-:Y:S01]  /*05c0*/  FFMA R27, R12, R19, R27 ;  /* 0x000000130c1b7223 */ /* 0x000fe2000000001b */
[----:B----4-:R-:W-:Y:S02]  /*05d0*/  I2FP.F32.S32 R22, R22 ;  /* 0x0000001600167245 */ /* 0x010fe40000201400 */
[----:B------:R-:W-:Y:S02]  /*05e0*/  IADD3 R12, P0, PT, R4, 0x20, RZ ;  /* 0x00000020040c7810 */ /* 0x000fe40007f1e0ff */
[----:B-----5:R-:W-:Y:S01]  /*05f0*/  I2FP.F32.S32 R21, R21 ;  /* 0x0000001500157245 */ /* 0x020fe20000201400 */
[C---:B------:R-:W-:Y:S01]  /*0600*/  FFMA R20, R18.reuse, R20, R25 ;  /* 0x0000001412147223 */ /* 0x040fe20000000019 */
[----:B0-----:R-:W-:Y:S01]  /*0610*/  FADD R4, R29, R18 ;  /* 0x000000121d047221 */ /* 0x001fe20000000000 */
[----:B------:R-:W-:Y:S02]  /*0620*/  FFMA R22, R18, R22, R27 ;  /* 0x0000001612167223 */ /* 0x000fe4000000001b */
[----:B------:R-:W-:Y:S01]  /*0630*/  FFMA R21, R17, R21, R20 ;  /* 0x0000001511157223 */ /* 0x000fe20000000014 */
[----:B------:R-:W-:Y:S01]  /*0640*/  IMAD.X R5, RZ, RZ, R5, P0 ;  /* 0x000000ffff057224 */ /* 0x000fe200000e0605 */
[----:B-1----:R-:W-:-:S02]  /*0650*/  IADD3 R2, P0, PT, R2, 0x20, RZ ;  /* 0x0000002002027810 */ /* 0x002fc40007f1e0ff */
[----:B------:R-:W-:Y:S02]  /*0660*/  I2FP.F32.S32 R13, R13 ;  /* 0x0000000d000d7245 */ /* 0x000fe40000201400 */
[----:B------:R-:W-:Y:S02]  /*0670*/  I2FP.F32.S32 R19, R6 ;  /* 0x0000000600137245 */ /* 0x000fe40000201400 */
[----:B------:R-:W-:Y:S01]  /*0680*/  I2FP.F32.S32 R6, R7 ;  /* 0x0000000700067245 */ /* 0x000fe20000201400 */
[----:B------:R-:W-:Y:S02]  /*0690*/  FADD R7, R4, R17 ;  /* 0x0000001104077221 */ /* 0x000fe40000000000 */
[----:B------:R-:W-:Y:S01]  /*06a0*/  FFMA R19, R17, R19, R22 ;  /* 0x0000001311137223 */ /* 0x000fe20000000016 */
[----:B------:R-:W-:Y:S01]  /*06b0*/  I2FP.F32.S32 R23, R23 ;  /* 0x0000001700177245 */ /* 0x000fe20000201400 */
[C---:B------:R-:W-:Y:S01]  /*06c0*/  FFMA R6, R16.reuse, R6, R21 ;  /* 0x0000000610067223 */ /* 0x040fe20000000015 */
[----:B------:R-:W-:Y:S01]  /*06d0*/  FADD R4, R7, R16 ;  /* 0x0000001007047221 */ /* 0x000fe20000000000 */
[----:B------:R-:W-:Y:S01]  /*06e0*/  I2FP.F32.S32 R21, R14 ;  /* 0x0000000e00157245 */ /* 0x000fe20000201400 */
[----:B------:R-:W-:Y:S01]  /*06f0*/  FFMA R14, R16, R13, R19 ;  /* 0x0000000d100e7223 */ /* 0x000fe20000000013 */
[C---:B------:R-:W-:Y:S01]  /*0700*/  FFMA R17, R15.reuse, R23, R6 ;  /* 0x000000170f117223 */ /* 0x040fe20000000006 */
[----:B------:R-:W-:Y:S01]  /*0710*/  FADD R16, R4, R15 ;  /* 0x0000000f04107221 */ /* 0x000fe20000000000 */
[----:B------:R-:W-:Y:S01]  /*0720*/  IADD3.X R3, PT, PT, RZ, R3, RZ, P0, !PT ;  /* 0x00000003ff037210 */ /* 0x000fe200007fe4ff */
[----:B------:R-:W-:Y:S01]  /*0730*/  FFMA R15, R15, R21, R14 ;  /* 0x000000150f0f7223 */ /* 0x000fe2000000000e */
[----:B------:R-:W-:Y:S06]  /*0740*/  BRA.U UP1, `(.L_x_43) ;  /* 0xfffffff901d47547 */ /* 0x000fec000b83ffff */
.L_x_42:
[----:B------:R-:W-:Y:S05]  /*0750*/  BRA.U !UP0, `(.L_x_41) ;  /* 0x0000000508647547 */ /* 0x000fea000b800000 */
[----:B------:R-:W-:Y:S02]  /*0760*/  UISETP.GE.U32.AND UP0, UPT, UR9, 0x4, UPT ;  /* 0x000000040900788c */ /* 0x000fe4000bf06070 */
[----:B------:R-:W-:-:S04]  /*0770*/  ULOP3.LUT UR5, UR8, 0x3, URZ, 0xc0, !UPT ;  /* 0x0000000308057892 */ /* 0x000fc8000f8ec0ff */
[----:B------:R-:W-:-:S03]  /*0780*/  UISETP.NE.AND UP1, UPT, UR5, URZ, UPT ;  /* 0x000000ff0500728c */ /* 0x000fc6000bf25270 */
[----:B------:R-:W-:Y:S08]  /*0790*/  BRA.U !UP0, `(.L_x_44) ;  /* 0x0000000108a07547 */ /* 0x000ff0000b800000 */
[----:B------:R-:W0:Y:S01]  /*07a0*/  LDC.64 R6, c[0x0][0x3a0] ;  /* 0x0000e800ff067b82 */ /* 0x000e220000000a00 */
[----:B------:R-:W-:-:S07]  /*07b0*/  IADD3 R13, PT, PT, R11, R10, RZ ;  /* 0x0000000a0b0d7210 */ /* 0x000fce0007ffe0ff */
[----:B------:R-:W1:Y:S08]  /*07c0*/  LDC.64 R4, c[0x0][0x380] ;  /* 0x0000e000ff047b82 */ /* 0x000e700000000a00 */
[----:B------:R-:W2:Y:S01]  /*07d0*/  LDC.64 R2, c[0x0][0x3a8] ;  /* 0x0000ea00ff027b82 */ /* 0x000ea20000000a00 */
[----:B0-----:R-:W-:-:S05]  /*07e0*/  IMAD.WIDE.U32 R6, R10, 0x4, R6 ;  /* 0x000000040a067825 */ /* 0x001fca00078e0006 */
[----:B------:R-:W3:Y:S01]  /*07f0*/  LDG.E R22, desc[UR16][R6.64] ;  /* 0x0000001006167981 */ /* 0x000ee2000c1e1900 */
[----:B-1----:R-:W-:-:S03]  /*0800*/  IMAD.WIDE R4, R13, 0x4, R4 ;  /* 0x000000040d047825 */ /* 0x002fc600078e0204 */
[----:B------:R-:W4:Y:S04]  /*0810*/  LDG.E R24, desc[UR16][R6.64+0x4] ;  /* 0x0000041006187981 */ /* 0x000f28000c1e1900 */
[----:B------:R-:W5:Y:S01]  /*0820*/  LDG.E R20, desc[UR16][R4.64] ;  /* 0x0000001004147981 */ /* 0x000f62000c1e1900 */
[----:B--2---:R-:W-:-:S03]  /*0830*/  IMAD.WIDE.U32 R2, R10, 0x4, R2 ;  /* 0x000000040a027825 */ /* 0x004fc600078e0002 */
[----:B------:R-:W2:Y:S04]  /*0840*/  LDG.E R25, desc[UR16][R6.64+0x8] ;  /* 0x0000081006197981 */ /* 0x000ea8000c1e1900 */
[----:B------:R-:W2:Y:S04]  /*0850*/  LDG.E R23, desc[UR16][R2.64] ;  /* 0x0000001002177981 */ /* 0x000ea8000c1e1900 */
[----:B------:R-:W2:Y:S04]  /*0860*/  LDG.E R8, desc[UR16][R4.64+0x4] ;  /* 0x0000041004087981 */ /* 0x000ea8000c1e1900 */
[----:B------:R-:W2:Y:S04]  /*0870*/  LDG.E R18, desc[UR16][R2.64+0x4] ;  /* 0x0000041002127981 */ /* 0x000ea8000c1e1900 */
[----:B------:R-:W2:Y:S04]  /*0880*/  LDG.E R13, desc[UR16][R2.64+0x8] ;  /* 0x00000810020d7981 */ /* 0x000ea8000c1e1900 */
[----:B------:R-:W2:Y:S04]  /*0890*/  LDG.E R12, desc[UR16][R4.64+0x8] ;  /* 0x00000810040c7981 */ /* 0x000ea8000c1e1900 */
[----:B------:R-:W2:Y:S04]  /*08a0*/  LDG.E R14, desc[UR16][R6.64+0xc] ;  /* 0x00000c10060e7981 */ /* 0x000ea8000c1e1900 */
[----:B------:R-:W2:Y:S04]  /*08b0*/  LDG.E R19, desc[UR16][R2.64+0xc] ;  /* 0x00000c1002137981 */ /* 0x000ea8000c1e1900 */
[----:B------:R-:W2:Y:S01]  /*08c0*/  LDG.E R21, desc[UR16][R4.64+0xc] ;  /* 0x00000c1004157981 */ /* 0x000ea2000c1e1900 */
[----:B------:R-:W-:Y:S01]  /*08d0*/  VIADD R10, R10, 0x4 ;  /* 0x000000040a0a7836 */ /* 0x000fe20000000000 */
[----:B---3--:R-:W-:-:S02]  /*08e0*/  I2FP.F32.S32 R22, R22 ;  /* 0x0000001600167245 */ /* 0x008fc40000201400 */
[----:B----4-:R-:W-:-:S03]  /*08f0*/  I2FP.F32.S32 R24, R24 ;  /* 0x0000001800187245 */ /* 0x010fc60000201400 */
[----:B-----5:R-:W-:Y:S01]  /*0900*/  FFMA R17, R20, R22, R17 ;  /* 0x0000001614117223 */ /* 0x020fe20000000011 */
[----:B--2---:R-:W-:Y:S02]  /*0910*/  I2FP.F32.S32 R22, R25 ;  /* 0x0000001900167245 */ /* 0x004fe40000201400 */
[----:B------:R-:W-:Y:S01]  /*0920*/  I2FP.F32.S32 R23, R23 ;  /* 0x0000001700177245 */ /* 0x000fe20000201400 */
[----:B------:R-:W-:Y:S01]  /*0930*/  FFMA R25, R8, R24, R17 ;  /* 0x0000001808197223 */ /* 0x000fe20000000011 */
[----:B------:R-:W-:-:S03]  /*0940*/  FADD R17, R16, R20 ;  /* 0x0000001410117221 */ /* 0x000fc60000000000 */
[----:B------:R-:W-:Y:S01]  /*0950*/  FFMA R23, R20, R23, R15 ;  /* 0x0000001714177223 */ /* 0x000fe2000000000f */
[----:B------:R-:W-:Y:S01]  /*0960*/  I2FP.F32.S32 R18, R18 ;  /* 0x0000001200127245 */ /* 0x000fe20000201400 */
[----:B------:R-:W-:Y:S01]  /*0970*/  FADD R17, R17, R8 ;  /* 0x0000000811117221 */ /* 0x000fe20000000000 */
[----:B------:R-:W-:-:S03]  /*0980*/  I2FP.F32.S32 R13, R13 ;  /* 0x0000000d000d7245 */ /* 0x000fc60000201400 */
[----:B------:R-:W-:Y:S01]  /*0990*/  FFMA R23, R8, R18, R23 ;  /* 0x0000001208177223 */ /* 0x000fe20000000017 */
[C---:B------:R-:W-:Y:S01]  /*09a0*/  FFMA R22, R12.reuse, R22, R25 ;  /* 0x000000160c167223 */ /* 0x040fe20000000019 */
[----:B------:R-:W-:Y:S02]  /*09b0*/  FADD R16, R17, R12 ;  /* 0x0000000c11107221 */ /* 0x000fe40000000000 */
[----:B------:R-:W-:Y:S01]  /*09c0*/  FFMA R12, R12, R13, R23 ;  /* 0x0000000d0c0c7223 */ /* 0x000fe20000000017 */
[----:B------:R-:W-:Y:S02]  /*09d0*/  I2FP.F32.S32 R14, R14 ;  /* 0x0000000e000e7245 */ /* 0x000fe40000201400 */
[----:B------:R-:W-:-:S03]  /*09e0*/  I2FP.F32.S32 R19, R19 ;  /* 0x0000001300137245 */ /* 0x000fc60000201400 */
[C---:B------:R-:W-:Y:S01]  /*09f0*/  FFMA R17, R21.reuse, R14, R22 ;  /* 0x0000000e15117223 */ /* 0x040fe20000000016 */
[----:B------:R-:W-:Y:S01]  /*0a00*/  FADD R16, R16, R21 ;  /* 0x0000001510107221 */ /* 0x000fe20000000000 */
[----:B------:R-:W-:-:S07]  /*0a10*/  FFMA R15, R21, R19, R12 ;  /* 0x00000013150f7223 */ /* 0x000fce000000000c */
.L_x_44:
[----:B------:R-:W-:Y:S05]  /*0a20*/  BRA.U !UP1, `(.L_x_41) ;  /* 0x0000000109b07547 */ /* 0x000fea000b800000 */
[----:B------:R-:W-:Y:S02]  /*0a30*/  UISETP.NE.AND UP0, UPT, UR5, 0x1, UPT ;  /* 0x000000010500788c */ /* 0x000fe4000bf05270 */
[----:B------:R-:W-:-:S04]  /*0a40*/  ULOP3.LUT UR4, UR8, 0x1, URZ, 0xc0, !UPT ;  /* 0x0000000108047892 */ /* 0x000fc8000f8ec0ff */
[----:B------:R-:W-:-:S03]  /*0a50*/  UISETP.NE.U32.AND UP1, UPT, UR4, 0x1, UPT ;  /* 0x000000010400788c */ /* 0x000fc6000bf25070 */
[----:B------:R-:W-:Y:S08]  /*0a60*/  BRA.U !UP0, `(.L_x_45) ;  /* 0x0000000108607547 */ /* 0x000ff0000b800000 */
[----:B------:R-:W0:Y:S01]  /*0a70*/  LDC.64 R2, c[0x0][0x3a0] ;  /* 0x0000e800ff027b82 */ /* 0x000e220000000a00 */
[----:B------:R-:W-:-:S07]  /*0a80*/  IADD3 R13, PT, PT, R11, R10, RZ ;  /* 0x0000000a0b0d7210 */ /* 0x000fce0007ffe0ff */
[----:B------:R-:W1:Y:S08]  /*0a90*/  LDC.64 R6, c[0x0][0x3a8] ;  /* 0x0000ea00ff067b82 */ /* 0x000e700000000a00 */
[----:B------:R-:W2:Y:S01]  /*0aa0*/  LDC.64 R4, c[0x0][0x380] ;  /* 0x0000e000ff047b82 */ /* 0x000ea20000000a00 */
[----:B0-----:R-:W-:-:S05]  /*0ab0*/  IMAD.WIDE.U32 R2, R10, 0x4, R2 ;  /* 0x000000040a027825 */ /* 0x001fca00078e0002 */
[----:B------:R-:W3:Y:S01]  /*0ac0*/  LDG.E R12, desc[UR16][R2.64] ;  /* 0x00000010020c7981 */ /* 0x000ee2000c1e1900 */
[----:B-1----:R-:W-:-:S03]  /*0ad0*/  IMAD.WIDE.U32 R6, R10, 0x4, R6 ;  /* 0x000000040a067825 */ /* 0x002fc600078e0006 */
[----:B------:R-:W4:Y:S04]  /*0ae0*/  LDG.E R14, desc[UR16][R2.64+0x4] ;  /* 0x00000410020e7981 */ /* 0x000f28000c1e1900 */
[----:B------:R-:W5:Y:S01]  /*0af0*/  LDG.E R18, desc[UR16][R6.64+0x4] ;  /* 0x0000041006127981 */ /* 0x000f62000c1e1900 */
[----:B--2---:R-:W-:-:S03]  /*0b00*/  IMAD.WIDE R4, R13, 0x4, R4 ;  /* 0x000000040d047825 */ /* 0x004fc600078e0204 */
[----:B------:R-:W2:Y:S04]  /*0b10*/  LDG.E R13, desc[UR16][R6.64] ;  /* 0x00000010060d7981 */ /* 0x000ea8000c1e1900 */
[----:B------:R-:W2:Y:S04]  /*0b20*/  LDG.E R8, desc[UR16][R4.64] ;  /* 0x0000001004087981 */ /* 0x000ea8000c1e1900 */
[----:B------:R-:W2:Y:S01]  /*0b30*/  LDG.E R19, desc[UR16][R4.64+0x4] ;  /* 0x0000041004137981 */ /* 0x000ea2000c1e1900 */
[----:B------:R-:W-:Y:S01]  /*0b40*/  VIADD R10, R10, 0x2 ;  /* 0x000000020a0a7836 */ /* 0x000fe20000000000 */
[----:B---3--:R-:W-:-:S02]  /*0b50*/  I2FP.F32.S32 R12, R12 ;  /* 0x0000000c000c7245 */ /* 0x008fc40000201400 */
[----:B----4-:R-:W-:Y:S02]  /*0b60*/  I2FP.F32.S32 R14, R14 ;  /* 0x0000000e000e7245 */ /* 0x010fe40000201400 */
[----:B-----5:R-:W-:Y:S02]  /*0b70*/  I2FP.F32.S32 R18, R18 ;  /* 0x0000001200127245 */ /* 0x020fe40000201400 */
[----:B--2---:R-:W-:Y:S01]  /*0b80*/  I2FP.F32.S32 R13, R13 ;  /* 0x0000000d000d7245 */ /* 0x004fe20000201400 */
[----:B------:R-:W-:Y:S01]  /*0b90*/  FFMA R12, R8, R12, R17 ;  /* 0x0000000c080c7223 */ /* 0x000fe20000000011 */
[----:B------:R-:W-:-:S03]  /*0ba0*/  FADD R16, R16, R8 ;  /* 0x0000000810107221 */ /* 0x000fc60000000000 */
[----:B------:R-:W-:Y:S01]  /*0bb0*/  FFMA R13, R8, R13, R15 ;  /* 0x0000000d080d7223 */ /* 0x000fe2000000000f */
[C---:B------:R-:W-:Y:S01]  /*0bc0*/  FFMA R17, R19.reuse, R14, R12 ;  /* 0x0000000e13117223 */ /* 0x040fe2000000000c */
[----:B------:R-:W-:Y:S02]  /*0bd0*/  FADD R16, R16, R19 ;  /* 0x0000001310107221 */ /* 0x000fe40000000000 */
[----:B------:R-:W-:-:S07]  /*0be0*/  FFMA R15, R19, R18, R13 ;  /* 0x00000012130f7223 */ /* 0x000fce000000000d */
.L_x_45:
[----:B------:R-:W-:Y:S05]  /*0bf0*/  BRA.U UP1, `(.L_x_41) ;  /* 0x00000001013c7547 */ /* 0x000fea000b800000 */
[----:B------:R-:W0:Y:S01]  /*0c00*/  LDC.64 R4, c[0x0][0x3a0] ;  /* 0x0000e800ff047b82 */ /* 0x000e220000000a00 */
[----:B------:R-:W-:-:S07]  /*0c10*/  IADD3 R13, PT, PT, R11, R10, RZ ;  /* 0x0000000a0b0d7210 */ /* 0x000fce0007ffe0ff */
[----:B------:R-:W1:Y:S08]  /*0c20*/  LDC.64 R6, c[0x0][0x3a8] ;  /* 0x0000ea00ff067b82 */ /* 0x000e700000000a00 */
[----:B------:R-:W2:Y:S01]  /*0c30*/  LDC.64 R2, c[0x0][0x380] ;  /* 0x0000e000ff027b82 */ /* 0x000ea20000000a00 */
[----:B0-----:R-:W-:-:S06]  /*0c40*/  IMAD.WIDE.U32 R4, R10, 0x4, R4 ;  /* 0x000000040a047825 */ /* 0x001fcc00078e0004 */
[----:B------:R-:W3:Y:S01]  /*0c50*/  LDG.E R4, desc[UR16][R4.64] ;  /* 0x0000001004047981 */ /* 0x000ee2000c1e1900 */
[----:B-1----:R-:W-:-:S06]  /*0c60*/  IMAD.WIDE.U32 R10, R10, 0x4, R6 ;  /* 0x000000040a0a7825 */ /* 0x002fcc00078e0006 */
[----:B------:R-:W4:Y:S01]  /*0c70*/  LDG.E R10, desc[UR16][R10.64] ;  /* 0x000000100a0a7981 */ /* 0x000f22000c1e1900 */
[----:B--2---:R-:W-:-:S06]  /*0c80*/  IMAD.WIDE R2, R13, 0x4, R2 ;  /* 0x000000040d027825 */ /* 0x004fcc00078e0202 */
[----:B------:R-:W2:Y:S01]  /*0c90*/  LDG.E R2, desc[UR16][R2.64] ;  /* 0x0000001002027981 */ /* 0x000ea2000c1e1900 */
[----:B---3--:R-:W-:Y:S02]  /*0ca0*/  I2FP.F32.S32 R6, R4 ;  /* 0x0000000400067245 */ /* 0x008fe40000201400 */
[----:B----4-:R-:W-:Y:S01]  /*0cb0*/  I2FP.F32.S32 R8, R10 ;  /* 0x0000000a00087245 */ /* 0x010fe20000201400 */
[----:B--2---:R-:W-:Y:S02]  /*0cc0*/  FADD R16, R16, R2 ;  /* 0x0000000210107221 */ /* 0x004fe40000000000 */
[C---:B------:R-:W-:Y:S02]  /*0cd0*/  FFMA R17, R2.reuse, R6, R17 ;  /* 0x0000000602117223 */ /* 0x040fe40000000011 */
[----:B------:R-:W-:-:S07]  /*0ce0*/  FFMA R15, R2, R8, R15 ;  /* 0x00000008020f7223 */ /* 0x000fce000000000f */
.L_x_41:
[----:B------:R-:W0:Y:S01]  /*0cf0*/  LDC.64 R2, c[0x0][0x388] ;  /* 0x0000e200ff027b82 */ /* 0x000e220000000a00 */
[----:B------:R-:W1:Y:S01]  /*0d00*/  MUFU.RCP R5, R16 ;  /* 0x0000001000057308 */ /* 0x000e620000001000 */
[----:B------:R-:W-:Y:S01]  /*0d10*/  IMAD R9, R0, UR18, R9 ;  /* 0x0000001200097c24 */ /* 0x000fe2000f8e0209 */
[----:B------:R-:W-:Y:S06]  /*0d20*/  BSSY.RECONVERGENT B0, `(.L_x_46) ;  /* 0x000000f000007945 */ /* 0x000fec0003800200 */
[----:B------:R-:W2:Y:S01]  /*0d30*/  FCHK P0, R17, R16 ;  /* 0x0000001011007302 */ /* 0x000ea20000000000 */
[----:B-1----:R-:W-:-:S04]  /*0d40*/  FFMA R0, R5, -R16, 1 ;  /* 0x3f80000005007423 */ /* 0x002fc80000000810 */
[----:B------:R-:W-:Y:S01]  /*0d50*/  FFMA R0, R5, R0, R5 ;  /* 0x0000000005007223 */ /* 0x000fe20000000005 */
[----:B0-----:R-:W-:-:S04]  /*0d60*/  IMAD.WIDE R2, R9, 0x4, R2 ;  /* 0x0000000409027825 */ /* 0x001fc800078e0202 */
[----:B------:R-:W-:Y:S01]  /*0d70*/  FFMA R4, R0, R17, RZ ;  /* 0x0000001100047223 */ /* 0x000fe200000000ff */
[----:B------:R0:W-:Y:S03]  /*0d80*/  STG.E desc[UR16][R2.64], R16 ;  /* 0x0000001002007986 */ /* 0x0001e6000c101910 */
[----:B------:R-:W-:-:S04]  /*0d90*/  FFMA R5, R4, -R16, R17 ;  /* 0x8000001004057223 */ /* 0x000fc80000000011 */
[----:B------:R-:W-:Y:S01]  /*0da0*/  FFMA R5, R0, R5, R4 ;  /* 0x0000000500057223 */ /* 0x000fe20000000004 */
[----:B--2---:R-:W-:Y:S06]  /*0db0*/  @!P0 BRA `(.L_x_47) ;  /* 0x0000000000148947 */ /* 0x004fec0003800000 */
[----:B------:R-:W-:Y:S01]  /*0dc0*/  IMAD.MOV.U32 R0, RZ, RZ, R17 ;  /* 0x000000ffff007224 */ /* 0x000fe200078e0011 */
[----:B0-----:R-:W-:Y:S02]  /*0dd0*/  MOV R3, R16 ;  /* 0x0000001000037202 */ /* 0x001fe40000000f00 */
[----:B------:R-:W-:-:S07]  /*0de0*/  MOV R2, 0xe00 ;  /* 0x00000e0000027802 */ /* 0x000fce0000000f00 */
[----:B------:R-:W-:Y:S05]  /*0df0*/  CALL.REL.NOINC `($__internal_2_$__cuda_sm3x_div_rn_noftz_f32_slowpath) ;  /* 0x0000000000607944 */ /* 0x000fea0003c00000 */
[----:B------:R-:W-:-:S07]  /*0e00*/  IMAD.MOV.U32 R5, RZ, RZ, R0 ;  /* 0x000000ffff057224 */ /* 0x000fce00078e0000 */
.L_x_47:
[----:B------:R-:W-:Y:S05]  /*0e10*/  BSYNC.RECONVERGENT B0 ;  /* 0x0000000000007941 */ /* 0x000fea0003800200 */
.L_x_46:
[----:B0-----:R-:W0:Y:S01]  /*0e20*/  LDC.64 R2, c[0x0][0x390] ;  /* 0x0000e400ff027b82 */ /* 0x001e220000000a00 */
[----:B------:R-:W1:Y:S01]  /*0e30*/  MUFU.RCP R7, R16 ;  /* 0x0000001000077308 */ /* 0x000e620000001000 */
[----:B------:R-:W-:Y:S07]  /*0e40*/  BSSY.RECONVERGENT B0, `(.L_x_48) ;  /* 0x000000f000007945 */ /* 0x000fee0003800200 */
        /* <DEDUP_REMOVED lines=9> */
[----:B------:R-:W-:Y:S01]  /*0ee0*/  MOV R0, R15 ;  /* 0x0000000f00007202 */ /* 0x000fe20000000f00 */
[----:B0-----:R-:W-:Y:S01]  /*0ef0*/  IMAD.MOV.U32 R3, RZ, RZ, R16 ;  /* 0x000000ffff037224 */ /* 0x001fe200078e0010 */
[----:B------:R-:W-:-:S07]  /*0f00*/  MOV R2, 0xf20 ;  /* 0x00000f2000027802 */ /* 0x000fce0000000f00 */
[----:B------:R-:W-:Y:S05]  /*0f10*/  CALL.REL.NOINC `($__internal_2_$__cuda_sm3x_div_rn_noftz_f32_slowpath) ;  /* 0x0000000000187944 */ /* 0x000fea0003c00000 */
[----:B------:R-:W-:-:S07]  /*0f20*/  MOV R7, R0 ;  /* 0x0000000000077202 */ /* 0x000fce0000000f00 */
.L_x_49:
[----:B------:R-:W-:Y:S05]  /*0f30*/  BSYNC.RECONVERGENT B0 ;  /* 0x0000000000007941 */ /* 0x000fea0003800200 */
.L_x_48:
[----:B0-----:R-:W0:Y:S02]  /*0f40*/  LDC.64 R2, c[0x0][0x398] ;  /* 0x0000e600ff027b82 */ /* 0x001e240000000a00 */
[----:B0-----:R-:W-:-:S05]  /*0f50*/  IMAD.WIDE R2, R9, 0x4, R2 ;  /* 0x0000000409027825 */ /* 0x001fca00078e0202 */
[----:B------:R-:W-:Y:S01]  /*0f60*/  STG.E desc[UR16][R2.64], R7 ;  /* 0x0000000702007986 */ /* 0x000fe2000c101910 */
[----:B------:R-:W-:Y:S05]  /*0f70*/  EXIT ;  /* 0x000000000000794d */ /* 0x000fea0003800000 */
        .weak           $__internal_2_$__cuda_sm3x_div_rn_noftz_f32_slowpath
        .type           $__internal_2_$__cuda_sm3x_div_rn_noftz_f32_slowpath,@function
        .size           $__internal_2_$__cuda_sm3x_div_rn_noftz_f32_slowpath,(.L_x_70 - $__internal_2_$__cuda_sm3x_div_rn_noftz_f32_slowpath)
$__internal_2_$__cuda_sm3x_div_rn_noftz_f32_slowpath:
[----:B------:R-:W-:Y:S01]  /*0f80*/  SHF.R.U32.HI R5, RZ, 0x17, R3 ;  /* 0x00000017ff057819 */ /* 0x000fe20000011603 */
[----:B------:R-:W-:Y:S01]  /*0f90*/  BSSY.RECONVERGENT B1, `(.L_x_50) ;  /* 0x0000062000017945 */ /* 0x000fe20003800200 */
[----:B------:R-:W-:Y:S02]  /*0fa0*/  SHF.R.U32.HI R4, RZ, 0x17, R0 ;  /* 0x00000017ff047819 */ /* 0x000fe40000011600 */
[----:B------:R-:W-:Y:S02]  /*0fb0*/  LOP3.LUT R10, R5, 0xff, RZ, 0xc0, !PT ;  /* 0x000000ff050a7812 */ /* 0x000fe400078ec0ff */
[----:B------:R-:W-:-:S03]  /*0fc0*/  LOP3.LUT R8, R4, 0xff, RZ, 0xc0, !PT ;  /* 0x000000ff04087812 */ /* 0x000fc600078ec0ff */
[----:B------:R-:W-:Y:S01]  /*0fd0*/  VIADD R6, R10, 0xffffffff ;  /* 0xffffffff0a067836 */ /* 0x000fe20000000000 */
[----:B------:R-:W-:-:S04]  /*0fe0*/  IADD3 R5, PT, PT, R8, -0x1, RZ ;  /* 0xffffffff08057810 */ /* 0x000fc80007ffe0ff */
        /* <DEDUP_REMOVED lines=27> */
.L_x_51:
[----:B------:R-:W-:Y:S01]  /*11a0*/  LEA R6, R10, 0xc0800000, 0x17 ;  /* 0xc08000000a067811 */ /* 0x000fe200078eb8ff */
[----:B------:R-:W-:Y:S04]  /*11b0*/  BSSY.RECONVERGENT B2, `(.L_x_56) ;  /* 0x0000036000027945 */ /* 0x000fe80003800200 */
[----:B------:R-:W-:Y:S01]  /*11c0*/  IMAD.IADD R6, R3, 0x1, -R6 ;  /* 0x0000000103067824 */ /* 0x000fe200078e0a06 */
[----:B------:R-:W-:-:S03]  /*11d0*/  IADD3 R3, PT, PT, R8, -0x7f, RZ ;  /* 0xffffff8108037810 */ /* 0x000fc60007ffe0ff */
[----:B------:R-:W0:Y:S01]  /*11e0*/  MUFU.RCP R5, R6 ;  /* 0x0000000600057308 */ /* 0x000e220000001000 */
[----:B------:R-:W-:Y:S01]  /*11f0*/  FADD.FTZ R7, -R6, -RZ ;  /* 0x800000ff06077221 */ /* 0x000fe20000010100 */
[----:B------:R-:W-:-:S03]  /*1200*/  IMAD R0, R3, -0x800000, R0 ;  /* 0xff80000003007824 */ /* 0x000fc600078e0200 */
[----:B0-----:R-:W-:-:S04]  /*1210*/  FFMA R8, R5, R7, 1 ;  /* 0x3f80000005087423 */ /* 0x001fc80000000007 */
[----:B------:R-:W-:-:S04]  /*1220*/  FFMA R12, R5, R8, R5 ;  /* 0x00000008050c7223 */ /* 0x000fc80000000005 */
[----:B------:R-:W-:-:S04]  /*1230*/  FFMA R5, R0, R12, RZ ;  /* 0x0000000c00057223 */ /* 0x000fc800000000ff */
[----:B------:R-:W-:-:S04]  /*1240*/  FFMA R8, R7, R5, R0 ;  /* 0x0000000507087223 */ /* 0x000fc80000000000 */
[----:B------:R-:W-:Y:S01]  /*1250*/  FFMA R11, R12, R8, R5 ;  /* 0x000000080c0b7223 */ /* 0x000fe20000000005 */
[----:B------:R-:W-:-:S03]  /*1260*/  IADD3 R5, PT, PT, R3, 0x7f, -R10 ;  /* 0x0000007f03057810 */ /* 0x000fc60007ffe80a */
[----:B------:R-:W-:Y:S02]  /*1270*/  FFMA R8, R7, R11, R0 ;  /* 0x0000000b07087223 */ /* 0x000fe40000000000 */
[----:B------:R-:W-:Y:S02]  /*1280*/  IMAD.IADD R5, R5, 0x1, R4 ;  /* 0x0000000105057824 */ /* 0x000fe400078e0204 */
        /* <DEDUP_REMOVED lines=15> */
[C---:B------:R-:W-:Y:S01]  /*1380*/  IADD3 R6, PT, PT, R7.reuse, 0x20, RZ ;  /* 0x0000002007067810 */ /* 0x040fe20007ffe0ff */
[CCC-:B------:R-:W-:Y:S01]  /*1390*/  FFMA.RM R4, R12.reuse, R8.reuse, R11.reuse ;  /* 0x000000080c047223 */ /* 0x1c0fe2000000400b */
[----:B------:R-:W-:Y:S02]  /*13a0*/  ISETP.NE.AND P2, PT, R7, RZ, PT ;  /* 0x000000ff0700720c */ /* 0x000fe40003f45270 */
[----:B------:R-:W-:Y:S01]  /*13b0*/  LOP3.LUT R5, R3, 0x7fffff, RZ, 0xc0, !PT ;  /* 0x007fffff03057812 */ /* 0x000fe200078ec0ff */
[----:B------:R-:W-:Y:S01]  /*13c0*/  FFMA.RP R3, R12, R8, R11 ;  /* 0x000000080c037223 */ /* 0x000fe2000000800b */
[----:B------:R-:W-:Y:S02]  /*13d0*/  ISETP.NE.AND P1, PT, R7, RZ, PT ;  /* 0x000000ff0700720c */ /* 0x000fe40003f25270 */
[----:B------:R-:W-:Y:S02]  /*13e0*/  LOP3.LUT R5, R5, 0x800000, RZ, 0xfc, !PT ;  /* 0x0080000005057812 */ /* 0x000fe400078efcff */
[----:B------:R-:W-:-:S02]  /*13f0*/  IADD3 R7, PT, PT, -R7, RZ, RZ ;  /* 0x000000ff07077210 */ /* 0x000fc40007ffe1ff */
[----:B------:R-:W-:Y:S02]  /*1400*/  SHF.L.U32 R6, R5, R6, RZ ;  /* 0x0000000605067219 */ /* 0x000fe400000006ff */
[----:B------:R-:W-:Y:S02]  /*1410*/  FSETP.NEU.FTZ.AND P0, PT, R3, R4, PT ;  /* 0x000000040300720b */ /* 0x000fe40003f1d000 */
[----:B------:R-:W-:Y:S02]  /*1420*/  SEL R4, R7, RZ, P2 ;  /* 0x000000ff07047207 */ /* 0x000fe40001000000 */
[----:B------:R-:W-:Y:S02]  /*1430*/  ISETP.NE.AND P1, PT, R6, RZ, P1 ;  /* 0x000000ff0600720c */ /* 0x000fe40000f25270 */
[----:B------:R-:W-:Y:S02]  /*1440*/  SHF.R.U32.HI R4, RZ, R4, R5 ;  /* 0x00000004ff047219 */ /* 0x000fe40000011605 */
[----:B------:R-:W-:-:S02]  /*1450*/  PLOP3.LUT P0, PT, P0, P1, PT, 0xf8, 0x8f ;  /* 0x00000000008f781c */ /* 0x000fc40000703f70 */
[----:B------:R-:W-:Y:S02]  /*1460*/  SHF.R.U32.HI R6, RZ, 0x1, R4 ;  /* 0x00000001ff067819 */ /* 0x000fe40000011604 */
[----:B------:R-:W-:-:S04]  /*1470*/  SEL R3, RZ, 0x1, !P0 ;  /* 0x00000001ff037807 */ /* 0x000fc80004000000 */
[----:B------:R-:W-:-:S04]  /*1480*/  LOP3.LUT R3, R3, 0x1, R6, 0xf8, !PT ;  /* 0x0000000103037812 */ /* 0x000fc800078ef806 */
[----:B------:R-:W-:-:S05]  /*1490*/  LOP3.LUT R3, R3, R4, RZ, 0xc0, !PT ;  /* 0x0000000403037212 */ /* 0x000fca00078ec0ff */
[----:B------:R-:W-:-:S05]  /*14a0*/  IMAD.IADD R3, R6, 0x1, R3 ;  /* 0x0000000106037824 */ /* 0x000fca00078e0203 */
[----:B------:R-:W-:Y:S01]  /*14b0*/  LOP3.LUT R0, R3, R0, RZ, 0xfc, !PT ;  /* 0x0000000003007212 */ /* 0x000fe200078efcff */
[----:B------:R-:W-:Y:S06]  /*14c0*/  BRA `(.L_x_59) ;  /* 0x0000000000107947 */ /* 0x000fec0003800000 */
.L_x_58:
[----:B------:R-:W-:-:S04]  /*14d0*/  LOP3.LUT R0, R0, 0x80000000, RZ, 0xc0, !PT ;  /* 0x8000000000007812 */ /* 0x000fc800078ec0ff */
[----:B------:R-:W-:Y:S01]  /*14e0*/  LOP3.LUT R0, R0, 0x7f800000, RZ, 0xfc, !PT ;  /* 0x7f80000000007812 */ /* 0x000fe200078efcff */
[----:B------:R-:W-:Y:S06]  /*14f0*/  BRA `(.L_x_59) ;  /* 0x0000000000047947 */ /* 0x000fec0003800000 */
.L_x_57:
[----:B------:R-:W-:-:S07]  /*1500*/  LEA R0, R5, R0, 0x17 ;  /* 0x0000000005007211 */ /* 0x000fce00078eb8ff */
.L_x_59:
[----:B------:R-:W-:Y:S05]  /*1510*/  BSYNC.RECONVERGENT B2 ;  /* 0x0000000000027941 */ /* 0x000fea0003800200 */
.L_x_56:
[----:B------:R-:W-:Y:S05]  /*1520*/  BRA `(.L_x_60) ;  /* 0x0000000000207947 */ /* 0x000fea0003800000 */
.L_x_55:
[----:B------:R-:W-:-:S04]  /*1530*/  LOP3.LUT R0, R3, 0x80000000, R0, 0x48, !PT ;  /* 0x8000000003007812 */ /* 0x000fc800078e4800 */
[----:B------:R-:W-:Y:S01]  /*1540*/  LOP3.LUT R0, R0, 0x7f800000, RZ, 0xfc, !PT ;  /* 0x7f80000000007812 */ /* 0x000fe200078efcff */
[----:B------:R-:W-:Y:S06]  /*1550*/  BRA `(.L_x_60) ;  /* 0x0000000000147947 */ /* 0x000fec0003800000 */
.L_x_54:
[----:B------:R-:W-:Y:S01]  /*1560*/  LOP3.LUT R0, R3, 0x80000000, R0, 0x48, !PT ;  /* 0x8000000003007812 */ /* 0x000fe200078e4800 */
[----:B------:R-:W-:Y:S06]  /*1570*/  BRA `(.L_x_60) ;  /* 0x00000000000c7947 */ /* 0x000fec0003800000 */
.L_x_53:
[----:B------:R-:W0:Y:S01]  /*1580*/  MUFU.RSQ R0, -QNAN ;  /* 0xffc0000000007908 */ /* 0x000e220000001400 */
[----:B------:R-:W-:Y:S05]  /*1590*/  BRA `(.L_x_60) ;  /* 0x0000000000047947 */ /* 0x000fea0003800000 */
.L_x_52:
[----:B------:R-:W-:-:S07]  /*15a0*/  FADD.FTZ R0, R0, R3 ;  /* 0x0000000300007221 */ /* 0x000fce0000010000 */
.L_x_60:
[----:B------:R-:W-:Y:S05]  /*15b0*/  BSYNC.RECONVERGENT B1 ;  /* 0x0000000000017941 */ /* 0x000fea0003800200 */
.L_x_50:
[----:B------:R-:W-:-:S04]  /*15c0*/  HFMA2 R3, -RZ, RZ, 0, 0 ;  /* 0x00000000ff037431 */ /* 0x000fc800000001ff */
[----:B0-----:R-:W-:Y:S05]  /*15d0*/  RET.REL.NODEC R2 `(_Z26calculateMacroscopicKernelPfS_S_S_PKiS1_iii) ;  /* 0xffffffe802887950 */ /* 0x001fea0003c3ffff */
.L_x_61:
        /* <DEDUP_REMOVED lines=10> */
.L_x_70:


//--------------------- .text._Z15transposeKernelPfPKfiii --------------------------
	.section	.text._Z15transposeKernelPfPKfiii,"ax",@progbits
	.align	128
        .global         _Z15transposeKernelPfPKfiii
        .type           _Z15transposeKernelPfPKfiii,@function
        .size           _Z15transposeKernelPfPKfiii,(.L_x_75 - _Z15transposeKernelPfPKfiii)
        .other          _Z15transposeKernelPfPKfiii,@"STO_CUDA_ENTRY STV_DEFAULT"
_Z15transposeKernelPfPKfiii:
.text._Z15transposeKernelPfPKfiii:
[----:B------:R-:W-:Y:S01]  /*0000*/  LDC R1, c[0x0][0x37c] ;  /* 0x0000df00ff017b82 */ /* 0x000fe20000000800 */
[----:B------:R-:W0:Y:S07]  /*0010*/  S2R R5, SR_TID.Y ;  /* 0x0000000000057919 */ /* 0x000e2e0000002200 */
[----:B------:R-:W1:Y:S01]  /*0020*/  LDC R7, c[0x0][0x360] ;  /* 0x0000d800ff077b82 */ /* 0x000e620000000800 */
[----:B------:R-:W1:Y:S07]  /*0030*/  S2R R4, SR_TID.X ;  /* 0x0000000000047919 */ /* 0x000e6e0000002100 */
[----:B------:R-:W0:Y:S08]  /*0040*/  S2UR UR5, SR_CTAID.Y ;  /* 0x00000000000579c3 */ /* 0x000e300000002600 */
[----:B------:R-:W0:Y:S08]  /*0050*/  LDC R6, c[0x0][0x364] ;  /* 0x0000d900ff067b82 */ /* 0x000e300000000800 */
[----:B------:R-:W1:Y:S08]  /*0060*/  S2UR UR4, SR_CTAID.X ;  /* 0x00000000000479c3 */ /* 0x000e700000002500 */
[----:B------:R-:W2:Y:S08]  /*0070*/  LDC.64 R2, c[0x0][0x390] ;  /* 0x0000e400ff027b82 */ /* 0x000eb00000000a00 */
[----:B------:R-:W3:Y:S01]  /*0080*/  LDC R0, c[0x0][0x398] ;  /* 0x0000e600ff007b82 */ /* 0x000ee20000000800 */
[----:B0-----:R-:W-:-:S02]  /*0090*/  IMAD R6, R6, UR5, R5 ;  /* 0x0000000506067c24 */ /* 0x001fc4000f8e0205 */
[----:B-1----:R-:W-:-:S03]  /*00a0*/  IMAD R7, R7, UR4, R4 ;  /* 0x0000000407077c24 */ /* 0x002fc6000f8e0204 */
[----:B--2---:R-:W-:-:S04]  /*00b0*/  ISETP.GE.AND P0, PT, R6, R3, PT ;  /* 0x000000030600720c */ /* 0x004fc80003f06270 */
[----:B------:R-:W-:-:S04]  /*00c0*/  ISETP.GE.OR P0, PT, R7, R2, P0 ;  /* 0x000000020700720c */ /* 0x000fc80000706670 */
[----:B---3--:R-:W-:-:S13]  /*00d0*/  ISETP.LT.OR P0, PT, R0, 0x1, P0 ;  /* 0x000000010000780c */ /* 0x008fda0000701670 */
[----:B------:R-:W-:Y:S05]  /*00e0*/  @P0 EXIT ;  /* 0x000000000000094d */ /* 0x000fea0003800000 */
[----:B------:R-:W-:Y:S01]  /*00f0*/  ISETP.GE.U32.AND P1, PT, R0, 0x10, PT ;  /* 0x000000100000780c */ /* 0x000fe20003f26070 */
[-C--:B------:R-:W-:Y:S01]  /*0100*/  IMAD R9, R6, R2.reuse, R7 ;  /* 0x0000000206097224 */ /* 0x080fe200078e0207 */
[----:B------:R-:W-:Y:S01]  /*0110*/  LOP3.LUT R15, R0, 0xf, RZ, 0xc0, !PT ;  /* 0x0000000f000f7812 */ /* 0x000fe200078ec0ff */
[----:B------:R-:W0:Y:S01]  /*0120*/  LDCU.64 UR6, c[0x0][0x358] ;  /* 0x00006b00ff0677ac */ /* 0x000e220008000a00 */
[----:B------:R-:W-:Y:S02]  /*0130*/  HFMA2 R10, -RZ, RZ, 0, 0 ;  /* 0x00000000ff0a7431 */ /* 0x000fe400000001ff */
[----:B------:R-:W-:Y:S01]  /*0140*/  IMAD R8, R3, R2, RZ ;  /* 0x0000000203087224 */ /* 0x000fe200078e02ff */
[----:B------:R-:W-:Y:S01]  /*0150*/  ISETP.NE.AND P0, PT, R15, RZ, PT ;  /* 0x000000ff0f00720c */ /* 0x000fe20003f05270 */
[----:B------:R-:W-:-:S05]  /*0160*/  IMAD R11, R9, R0, RZ ;  /* 0x00000000090b7224 */ /* 0x000fca00078e02ff */
[----:B------:R-:W-:Y:S07]  /*0170*/  @!P1 BRA `(.L_x_62) ;  /* 0x0000000400009947 */ /* 0x000fee0003800000 */
[----:B------:R-:W1:Y:S01]  /*0180*/  LDCU.64 UR4, c[0x0][0x388] ;  /* 0x00007100ff0477ac */ /* 0x000e620008000a00 */
[----:B------:R-:W-:Y:S02]  /*0190*/  LOP3.LUT R10, R0, 0x7ffffff0, RZ, 0xc0, !PT ;  /* 0x7ffffff0000a7812 */ /* 0x000fe400078ec0ff */
[----:B------:R-:W-:Y:S02]  /*01a0*/  MOV R12, R11 ;  /* 0x0000000b000c7202 */ /* 0x000fe40000000f00 */
[----:B------:R-:W-:Y:S02]  /*01b0*/  MOV R13, R9 ;  /* 0x00000009000d7202 */ /* 0x000fe40000000f00 */
[----:B------:R-:W-:Y:S01]  /*01c0*/  IADD3 R14, PT, PT, -R10, RZ, RZ ;  /* 0x000000ff0a0e7210 */ /* 0x000fe20007ffe1ff */
[----:B-1----:R-:W-:-:S04]  /*01d0*/  UIADD3 UR4, UP0, UPT, UR4, 0x20, URZ ;  /* 0x0000002004047890 */ /* 0x002fc8000ff1e0ff */
[----:B------:R-:W-:-:S12]  /*01e0*/  UIADD3.X UR5, UPT, UPT, URZ, UR5, URZ, UP0, !UPT ;  /* 0x00000005ff057290 */ /* 0x000fd800087fe4ff */
.L_x_63:
[----:B------:R-:W-:Y:S01]  /*01f0*/  MOV R4, UR4 ;  /* 0x0000000400047c02 */ /* 0x000fe20008000f00 */
[----:B----4-:R-:W1:Y:S01]  /*0200*/  LDC.64 R16, c[0x0][0x380] ;  /* 0x0000e000ff107b82 */ /* 0x010e620000000a00 */
[----:B------:R-:W-:-:S03]  /*0210*/  MOV R5, UR5 ;  /* 0x0000000500057c02 */ /* 0x000fc60008000f00 */
[----:B------:R-:W-:-:S05]  /*0220*/  IMAD.WIDE R4, R12, 0x4, R4 ;  /* 0x000000040c047825 */ /* 0x000fca00078e0204 */
[----:B0-----:R-:W2:Y:S01]  /*0230*/  LDG.E R25, desc[UR6][R4.64+-0x20] ;  /* 0xffffe00604197981 */ /* 0x001ea2000c1e1900 */
[----:B-1----:R-:W-:-:S05]  /*0240*/  IMAD.WIDE R16, R13, 0x4, R16 ;  /* 0x000000040d107825 */ /* 0x002fca00078e0210 */
[----:B--2---:R0:W-:Y:S04]  /*0250*/  STG.E desc[UR6][R16.64], R25 ;  /* 0x0000001910007986 */ /* 0x0041e8000c101906 */
[----:B------:R-:W2:Y:S01]  /*0260*/  LDG.E R27, desc[UR6][R4.64+-0x1c] ;  /* 0xffffe406041b7981 */ /* 0x000ea2000c1e1900 */
[----:B------:R-:W-:-:S05]  /*0270*/  IMAD.WIDE R18, R8, 0x4, R16 ;  /* 0x0000000408127825 */ /* 0x000fca00078e0210 */
[----:B--2---:R1:W-:Y:S04]  /*0280*/  STG.E desc[UR6][R18.64], R27 ;  /* 0x0000001b12007986 */ /* 0x0043e8000c101906 */
[----:B------:R-:W2:Y:S01]  /*0290*/  LDG.E R29, desc[UR6][R4.64+-0x18] ;  /* 0xffffe806041d7981 */ /* 0x000ea2000c1e1900 */
[----:B------:R-:W-:-:S05]  /*02a0*/  IMAD.WIDE R20, R8, 0x4, R18 ;  /* 0x0000000408147825 */ /* 0x000fca00078e0212 */
[----:B--2---:R2:W-:Y:S04]  /*02b0*/  STG.E desc[UR6][R20.64], R29 ;  /* 0x0000001d14007986 */ /* 0x0045e8000c101906 */
[----:B------:R-:W3:Y:S01]  /*02c0*/  LDG.E R24, desc[UR6][R4.64+-0x14] ;  /* 0xffffec0604187981 */ /* 0x000ee2000c1e1900 */
[----:B------:R-:W-:-:S05]  /*02d0*/  IMAD.WIDE R22, R8, 0x4, R20 ;  /* 0x0000000408167825 */ /* 0x000fca00078e0214 */
[----:B---3--:R3:W-:Y:S04]  /*02e0*/  STG.E desc[UR6][R22.64], R24 ;  /* 0x0000001816007986 */ /* 0x0087e8000c101906 */
[----:B------:R-:W4:Y:S01]  /*02f0*/  LDG.E R26, desc[UR6][R4.64+-0x10] ;  /* 0xfffff006041a7981 */ /* 0x000f22000c1e1900 */
[----:B0-----:R-:W-:-:S05]  /*0300*/  IMAD.WIDE R16, R8, 0x4, R22 ;  /* 0x0000000408107825 */ /* 0x001fca00078e0216 */
[----:B----4-:R0:W-:Y:S04]  /*0310*/  STG.E desc[UR6][R16.64], R26 ;  /* 0x0000001a10007986 */ /* 0x0101e8000c101906 */
[----:B------:R-:W4:Y:S01]  /*0320*/  LDG.E R25, desc[UR6][R4.64+-0xc] ;  /* 0xfffff40604197981 */ /* 0x000f22000c1e1900 */
[----:B-1----:R-:W-:-:S05]  /*0330*/  IMAD.WIDE R18, R8, 0x4, R16 ;  /* 0x0000000408127825 */ /* 0x002fca00078e0210 */
[----:B----4-:R1:W-:Y:S04]  /*0340*/  STG.E desc[UR6][R18.64], R25 ;  /* 0x0000001912007986 */ /* 0x0103e8000c101906 */
[----:B------:R-:W4:Y:S01]  /*0350*/  LDG.E R27, desc[UR6][R4.64+-0x8] ;  /* 0xfffff806041b7981 */ /* 0x000f22000c1e1900 */
[----:B--2---:R-:W-:-:S05]  /*0360*/  IMAD.WIDE R20, R8, 0x4, R18 ;  /* 0x0000000408147825 */ /* 0x004fca00078e0212 */
[----:B----4-:R2:W-:Y:S04]  /*0370*/  STG.E desc[UR6][R20.64], R27 ;  /* 0x0000001b14007986 */ /* 0x0105e8000c101906 */
[----:B------:R-:W4:Y:S01]  /*0380*/  LDG.E R29, desc[UR6][R4.64+-0x4] ;  /* 0xfffffc06041d7981 */ /* 0x000f22000c1e1900 */
[----:B---3--:R-:W-:-:S05]  /*0390*/  IMAD.WIDE R22, R8, 0x4, R20 ;  /* 0x0000000408167825 */ /* 0x008fca00078e0214 */
[----:B----4-:R3:W-:Y:S04]  /*03a0*/  STG.E desc[UR6][R22.64], R29 ;  /* 0x0000001d16007986 */ /* 0x0107e8000c101906 */
        /* <DEDUP_REMOVED lines=15> */
[----:B------:R-:W5:Y:S01]  /*04a0*/  LDG.E R24, desc[UR6][R4.64+0x14] ;  /* 0x0000140604187981 */ /* 0x000f62000c1e1900 */
[----:B-1----:R-:W-:-:S05]  /*04b0*/  IMAD.WIDE R18, R8, 0x4, R16 ;  /* 0x0000000408127825 */ /* 0x002fca00078e0210 */
[----:B-----5:R4:W-:Y:S04]  /*04c0*/  STG.E desc[UR6][R18.64], R24 ;  /* 0x0000001812007986 */ /* 0x0209e8000c101906 */
[----:B------:R-:W5:Y:S01]  /*04d0*/  LDG.E R26, desc[UR6][R4.64+0x18] ;  /* 0x00001806041a7981 */ /* 0x000f62000c1e1900 */
[----:B--2---:R-:W-:Y:S01]  /*04e0*/  IMAD.WIDE R20, R8, 0x4, R18 ;  /* 0x0000000408147825 */ /* 0x004fe200078e0212 */
[----:B------:R-:W-:-:S04]  /*04f0*/  IADD3 R14, PT, PT, R14, 0x10, RZ ;  /* 0x000000100e0e7810 */ /* 0x000fc80007ffe0ff */
[----:B------:R-:W-:Y:S01]  /*0500*/  ISETP.NE.AND P1, PT, R14, RZ, PT ;  /* 0x000000ff0e00720c */ /* 0x000fe20003f25270 */
[----:B-----5:R4:W-:Y:S04]  /*0510*/  STG.E desc[UR6][R20.64], R26 ;  /* 0x0000001a14007986 */ /* 0x0209e8000c101906 */
[----:B------:R-:W2:Y:S01]  /*0520*/  LDG.E R25, desc[UR6][R4.64+0x1c] ;  /* 0x00001c0604197981 */ /* 0x000ea2000c1e1900 */
[C---:B---3--:R-:W-:Y:S01]  /*0530*/  IMAD.WIDE R22, R8.reuse, 0x4, R20 ;  /* 0x0000000408167825 */ /* 0x048fe200078e0214 */
[----:B------:R-:W-:Y:S02]  /*0540*/  LEA R13, R8, R13, 0x4 ;  /* 0x0000000d080d7211 */ /* 0x000fe400078e20ff */
[----:B------:R-:W-:Y:S02]  /*0550*/  IADD3 R12, PT, PT, R12, 0x10, RZ ;  /* 0x000000100c0c7810 */ /* 0x000fe40007ffe0ff */
[----:B--2---:R4:W-:Y:S02]  /*0560*/  STG.E desc[UR6][R22.64], R25 ;  /* 0x0000001916007986 */ /* 0x0049e4000c101906 */
[----:B------:R-:W-:Y:S05]  /*0570*/  @P1 BRA `(.L_x_63) ;  /* 0xfffffffc001c1947 */ /* 0x000fea000383ffff */
.L_x_62:
[----:B0-----:R-:W-:Y:S05]  /*0580*/  @!P0 EXIT ;  /* 0x000000000000894d */ /* 0x001fea0003800000 */
[----:B------:R-:W-:Y:S02]  /*0590*/  ISETP.GE.U32.AND P0, PT, R15, 0x8, PT ;  /* 0x000000080f00780c */ /* 0x000fe40003f06070 */
[----:B----4-:R-:W-:-:S04]  /*05a0*/  LOP3.LUT R20, R0, 0x7, RZ, 0xc0, !PT ;  /* 0x0000000700147812 */ /* 0x010fc800078ec0ff */
[----:B------:R-:W-:-:S07]  /*05b0*/  ISETP.NE.AND P1, PT, R20, RZ, PT ;  /* 0x000000ff1400720c */ /* 0x000fce0003f25270 */
[----:B------:R-:W-:Y:S06]  /*05c0*/  @!P0 BRA `(.L_x_64) ;  /* 0x0000000000788947 */ /* 0x000fec0003800000 */
[----:B------:R-:W0:Y:S01]  /*05d0*/  LDC.64 R4, c[0x0][0x388] ;  /* 0x0000e200ff047b82 */ /* 0x000e220000000a00 */
[----:B------:R-:W-:-:S05]  /*05e0*/  IADD3 R13, PT, PT, R11, R10, RZ ;  /* 0x0000000a0b0d7210 */ /* 0x000fca0007ffe0ff */
[----:B0-----:R-:W-:Y:S02]  /*05f0*/  IMAD.WIDE R4, R13, 0x4, R4 ;  /* 0x000000040d047825 */ /* 0x001fe400078e0204 */
[----:B------:R-:W0:Y:S03]  /*0600*/  LDC.64 R12, c[0x0][0x380] ;  /* 0x0000e000ff0c7b82 */ /* 0x000e260000000a00 */
[----:B------:R-:W2:Y:S01]  /*0610*/  LDG.E R21, desc[UR6][R4.64] ;  /* 0x0000000604157981 */ /* 0x000ea2000c1e1900 */
[----:B------:R-:W-:-:S04]  /*0620*/  IMAD R15, R8, R10, R9 ;  /* 0x0000000a080f7224 */ /* 0x000fc800078e0209 */
[----:B0-----:R-:W-:-:S05]  /*0630*/  IMAD.WIDE R12, R15, 0x4, R12 ;  /* 0x000000040f0c7825 */ /* 0x001fca00078e020c */
        /* <DEDUP_REMOVED lines=19> */
[----:B------:R-:W2:Y:S01]  /*0770*/  LDG.E R25, desc[UR6][R4.64+0x1c] ;  /* 0x00001c0604197981 */ /* 0x000ea2000c1e1900 */
[----:B---3--:R-:W-:Y:S01]  /*0780*/  IMAD.WIDE R18, R8, 0x4, R16 ;  /* 0x0000000408127825 */ /* 0x008fe200078e0210 */
[----:B------:R-:W-:-:S04]  /*0790*/  IADD3 R10, PT, PT, R10, 0x8, RZ ;  /* 0x000000080a0a7810 */ /* 0x000fc80007ffe0ff */
[----:B--2---:R0:W-:Y:S03]  /*07a0*/  STG.E desc[UR6][R18.64], R25 ;  /* 0x0000001912007986 */ /* 0x0041e6000c101906 */
.L_x_64:
[----:B------:R-:W-:Y:S05]  /*07b0*/  @!P1 EXIT ;  /* 0x000000000000994d */ /* 0x000fea0003800000 */
[----:B------:R-:W-:Y:S02]  /*07c0*/  ISETP.GE.U32.AND P0, PT, R20, 0x4, PT ;  /* 0x000000041400780c */ /* 0x000fe40003f06070 */
[----:B------:R-:W-:-:S04]  /*07d0*/  LOP3.LUT R0, R0, 0x3, RZ, 0xc0, !PT ;  /* 0x0000000300007812 */ /* 0x000fc800078ec0ff */
[----:B------:R-:W-:-:S07]  /*07e0*/  ISETP.NE.AND P1, PT, R0, RZ, PT ;  /* 0x000000ff0000720c */ /* 0x000fce0003f25270 */
[----:B------:R-:W-:Y:S06]  /*07f0*/  @!P0 BRA `(.L_x_65) ;  /* 0x0000000000488947 */ /* 0x000fec0003800000 */
[----:B------:R-:W1:Y:S01]  /*0800*/  LDC.64 R4, c[0x0][0x388] ;  /* 0x0000e200ff047b82 */ /* 0x000e620000000a00 */
[----:B0-----:R-:W-:-:S05]  /*0810*/  IADD3 R13, PT, PT, R11, R10, RZ ;  /* 0x0000000a0b0d7210 */ /* 0x001fca0007ffe0ff */
[----:B-1----:R-:W-:Y:S02]  /*0820*/  IMAD.WIDE R4, R13, 0x4, R4 ;  /* 0x000000040d047825 */ /* 0x002fe400078e0204 */
        /* <DEDUP_REMOVED lines=11> */
[----:B------:R-:W2:Y:S01]  /*08e0*/  LDG.E R25, desc[UR6][R4.64+0xc] ;  /* 0x00000c0604197981 */ /* 0x000ea2000c1e1900 */
[----:B------:R-:W-:Y:S01]  /*08f0*/  IMAD.WIDE R18, R8, 0x4, R16 ;  /* 0x0000000408127825 */ /* 0x000fe200078e0210 */
[----:B------:R-:W-:-:S04]  /*0900*/  IADD3 R10, PT, PT, R10, 0x4, RZ ;  /* 0x000000040a0a7810 */ /* 0x000fc80007ffe0ff */
[----:B--2---:R1:W-:Y:S03]  /*0910*/  STG.E desc[UR6][R18.64], R25 ;  /* 0x0000001912007986 */ /* 0x0043e6000c101906 */
.L_x_65:
[----:B------:R-:W-:Y:S05]  /*0920*/  @!P1 EXIT ;  /* 0x000000000000994d */ /* 0x000fea0003800000 */
[----:B01----:R-:W0:Y:S01]  /*0930*/  LDC.64 R12, c[0x0][0x380] ;  /* 0x0000e000ff0c7b82 */ /* 0x003e220000000a00 */
[----:B------:R-:W-:Y:S01]  /*0940*/  IMAD R3, R10, R3, R6 ;  /* 0x000000030a037224 */ /* 0x000fe200078e0206 */
[----:B------:R-:W-:Y:S02]  /*0950*/  IADD3 R11, PT, PT, R11, R10, RZ ;  /* 0x0000000a0b0b7210 */ /* 0x000fe40007ffe0ff */
[----:B------:R-:W-:Y:S01]  /*0960*/  IADD3 R0, PT, PT, -R0, RZ, RZ ;  /* 0x000000ff00007210 */ /* 0x000fe20007ffe1ff */
[----:B------:R-:W-:-:S03]  /*0970*/  IMAD R9, R3, R2, R7 ;  /* 0x0000000203097224 */ /* 0x000fc600078e0207 */
[----:B------:R-:W1:Y:S04]  /*0980*/  LDC.64 R4, c[0x0][0x388] ;  /* 0x0000e200ff047b82 */ /* 0x000e680000000a00 */
.L_x_66:
[----:B-12---:R-:W-:-:S06]  /*0990*/  IMAD.WIDE R2, R11, 0x4, R4 ;  /* 0x000000040b027825 */ /* 0x006fcc00078e0204 */
[----:B------:R-:W2:Y:S01]  /*09a0*/  LDG.E R3, desc[UR6][R2.64] ;  /* 0x0000000602037981 */ /* 0x000ea2000c1e1900 */
[----:B------:R-:W-:Y:S01]  /*09b0*/  IADD3 R0, PT, PT, R0, 0x1, RZ ;  /* 0x0000000100007810 */ /* 0x000fe20007ffe0ff */
[----:B0-----:R-:W-:Y:S01]  /*09c0*/  IMAD.WIDE R6, R9, 0x4, R12 ;  /* 0x0000000409067825 */ /* 0x001fe200078e020c */
[----:B------:R-:W-:Y:S02]  /*09d0*/  IADD3 R9, PT, PT, R8, R9, RZ ;  /* 0x0000000908097210 */ /* 0x000fe40007ffe0ff */
[----:B------:R-:W-:Y:S02]  /*09e0*/  ISETP.NE.AND P0, PT, R0, RZ, PT ;  /* 0x000000ff0000720c */ /* 0x000fe40003f05270 */
[----:B------:R-:W-:Y:S01]  /*09f0*/  IADD3 R11, PT, PT, R11, 0x1, RZ ;  /* 0x000000010b0b7810 */ /* 0x000fe20007ffe0ff */
[----:B--2---:R2:W-:Y:S10]  /*0a00*/  STG.E desc[UR6][R6.64], R3 ;  /* 0x0000000306007986 */ /* 0x0045f4000c101906 */
[----:B------:R-:W-:Y:S05]  /*0a10*/  @P0 BRA `(.L_x_66) ;  /* 0xfffffffc00dc0947 */ /* 0x000fea000383ffff */
[----:B------:R-:W-:Y:S05]  /*0a20*/  EXIT ;  /* 0x000000000000794d */ /* 0x000fea0003800000 */
.L_x_67:
        /* <DEDUP_REMOVED lines=13> */
.L_x_75:


//--------------------- .nv.shared.reserved.0     --------------------------
	.section	.nv.shared.reserved.0,"aw",@nobits
	.weak		__nv_reservedSMEM_offset_0_alias
	.size		__nv_reservedSMEM_offset_0_alias, 0, 64
	.other		__nv_reservedSMEM_offset_0_alias,@"STO_CUDA_RESERVED_SHARED STV_DEFAULT"
__nv_reservedSMEM_offset_0_alias:
	.zero		0
	.zero		64


//--------------------- .nv.shared._Z11driftKernelPfPKfPKiS3_iii --------------------------
	.section	.nv.shared._Z11driftKernelPfPKfPKiS3_iii,"aw",@nobits
	.sectionflags	@""
	.align	4
.nv.shared._Z11driftKernelPfPKfPKiS3_iii:
	.zero		1096


//--------------------- .nv.shared._Z23macroAndCollisionKernelPfS_PKiS1_PKffiii --------------------------
	.section	.nv.shared._Z23macroAndCollisionKernelPfS_PKiS1_PKffiii,"aw",@nobits
	.sectionflags	@""
	.align	4
.nv.shared._Z23macroAndCollisionKernelPfS_PKiS1_PKffiii:
	.zero		1132


//--------------------- .nv.constant0._Z16bounceBackKernelPfS_PKbiii --------------------------
	.section	.nv.constant0._Z16bounceBackKernelPfS_PKbiii,"a",@progbits
	.sectionflags	@""
	.align	4
.nv.constant0._Z16bounceBackKernelPfS_PKbiii:
	.zero		932


//--------------------- .nv.constant0._Z11driftKernelPfPKfPKiS3_iii --------------------------
	.section	.nv.constant0._Z11driftKernelPfPKfPKiS3_iii,"a",@progbits
	.sectionflags	@""
	.align	4
.nv.constant0._Z11driftKernelPfPKfPKiS3_iii:
	.zero		940


//--------------------- .nv.constant0._Z23macroAndCollisionKernelPfS_PKiS1_PKffiii --------------------------
	.section	.nv.constant0._Z23macroAndCollisionKernelPfS_PKiS1_PKffiii,"a",@progbits
	.sectionflags	@""
	.align	4
.nv.constant0._Z23macroAndCollisionKernelPfS_PKiS1_PKffiii:
	.zero		952


//--------------------- .nv.constant0._Z26calculateMacroscopicKernelPfS_S_S_PKiS1_iii --------------------------
	.section	.nv.constant0._Z26calculateMacroscopicKernelPfS_S_S_PKiS1_iii,"a",@progbits
	.sectionflags	@""
	.align	4
.nv.constant0._Z26calculateMacroscopicKernelPfS_S_S_PKiS1_iii:
	.zero		956


//--------------------- .nv.constant0._Z15transposeKernelPfPKfiii --------------------------
	.section	.nv.constant0._Z15transposeKernelPfPKfiii,"a",@progbits
	.sectionflags	@""
	.align	4
.nv.constant0._Z15transposeKernelPfPKfiii:
	.zero		924


//--------------------- SYMBOLS --------------------------

	.type		.nv.reservedSmem.offset0,@object
	.size		.nv.reservedSmem.offset0,0x4
	.type		.nv.reservedSmem.cap,@object
	.size		.nv.reservedSmem.cap,0x4
